//
// Generated by NVIDIA NVVM Compiler
//
// Compiler Build ID: CL-36424714
// Cuda compilation tools, release 13.0, V13.0.88
// Based on NVVM 20.0.0
//

.version 9.0
.target sm_100
.address_size 64

	// .globl	_Z6take_xPffi
.global .align 4 .b8 __cudart_i2opi_f[24] = {65, 144, 67, 60, 153, 149, 98, 219, 192, 221, 52, 245, 209, 87, 39, 252, 41, 21, 68, 78, 110, 131, 249, 162};

.visible .entry _Z6take_xPffi(
	.param .u64 .ptr .align 1 _Z6take_xPffi_param_0,
	.param .f32 _Z6take_xPffi_param_1,
	.param .u32 _Z6take_xPffi_param_2
)
{
	.local .align 4 .b8 	__local_depot0[28];
	.reg .b64 	%SP;
	.reg .b64 	%SPL;
	.reg .pred 	%p<10>;
	.reg .b32 	%r<45>;
	.reg .b32 	%f<33>;
	.reg .b64 	%rd<25>;
	.reg .b64 	%fd<3>;

	mov.u64 	%SPL, __local_depot0;
	ld.param.u64 	%rd9, [_Z6take_xPffi_param_0];
	ld.param.f32 	%f6, [_Z6take_xPffi_param_1];
	ld.param.u32 	%r16, [_Z6take_xPffi_param_2];
	add.u64 	%rd1, %SPL, 0;
	mov.u32 	%r17, %ntid.x;
	mov.u32 	%r18, %ctaid.x;
	mov.u32 	%r19, %tid.x;
	mad.lo.s32 	%r1, %r17, %r18, %r19;
	setp.ge.s32 	%p1, %r1, %r16;
	@%p1 bra 	$L__BB0_10;
	mul.f32 	%f7, %f6, 0f3F22F983;
	cvt.rni.s32.f32 	%r44, %f7;
	cvt.rn.f32.s32 	%f8, %r44;
	fma.rn.f32 	%f9, %f8, 0fBFC90FDA, %f6;
	fma.rn.f32 	%f10, %f8, 0fB3A22168, %f9;
	fma.rn.f32 	%f32, %f8, 0fA7C234C5, %f10;
	abs.f32 	%f2, %f6;
	setp.ltu.f32 	%p2, %f2, 0f47CE4780;
	@%p2 bra 	$L__BB0_9;
	setp.neu.f32 	%p3, %f2, 0f7F800000;
	@%p3 bra 	$L__BB0_4;
	mov.f32 	%f13, 0f00000000;
	mul.rn.f32 	%f32, %f6, %f13;
	mov.b32 	%r44, 0;
	bra.uni 	$L__BB0_9;
$L__BB0_4:
	mov.b32 	%r3, %f6;
	shl.b32 	%r21, %r3, 8;
	or.b32  	%r4, %r21, -2147483648;
	mov.b64 	%rd24, 0;
	mov.b32 	%r41, 0;
	mov.u64 	%rd22, __cudart_i2opi_f;
	mov.u64 	%rd23, %rd1;
$L__BB0_5:
	.pragma "nounroll";
	ld.global.nc.u32 	%r22, [%rd22];
	mad.wide.u32 	%rd13, %r22, %r4, %rd24;
	shr.u64 	%rd24, %rd13, 32;
	st.local.u32 	[%rd23], %rd13;
	add.s32 	%r41, %r41, 1;
	add.s64 	%rd23, %rd23, 4;
	add.s64 	%rd22, %rd22, 4;
	setp.ne.s32 	%p4, %r41, 6;
	@%p4 bra 	$L__BB0_5;
	shr.u32 	%r23, %r3, 23;
	st.local.u32 	[%rd1+24], %rd24;
	and.b32  	%r7, %r23, 31;
	and.b32  	%r24, %r23, 224;
	add.s32 	%r25, %r24, -128;
	shr.u32 	%r26, %r25, 5;
	mul.wide.u32 	%rd14, %r26, 4;
	sub.s64 	%rd8, %rd1, %rd14;
	ld.local.u32 	%r42, [%rd8+24];
	ld.local.u32 	%r43, [%rd8+20];
	setp.eq.s32 	%p5, %r7, 0;
	@%p5 bra 	$L__BB0_8;
	shf.l.wrap.b32 	%r42, %r43, %r42, %r7;
	ld.local.u32 	%r27, [%rd8+16];
	shf.l.wrap.b32 	%r43, %r27, %r43, %r7;
$L__BB0_8:
	shr.u32 	%r28, %r42, 30;
	shf.l.wrap.b32 	%r29, %r43, %r42, 2;
	shl.b32 	%r30, %r43, 2;
	shr.u32 	%r31, %r29, 31;
	add.s32 	%r32, %r31, %r28;
	neg.s32 	%r33, %r32;
	setp.lt.s32 	%p6, %r3, 0;
	selp.b32 	%r44, %r33, %r32, %p6;
	xor.b32  	%r34, %r29, %r3;
	shr.s32 	%r35, %r29, 31;
	xor.b32  	%r36, %r35, %r29;
	xor.b32  	%r37, %r35, %r30;
	cvt.u64.u32 	%rd15, %r36;
	shl.b64 	%rd16, %rd15, 32;
	cvt.u64.u32 	%rd17, %r37;
	or.b64  	%rd18, %rd16, %rd17;
	cvt.rn.f64.s64 	%fd1, %rd18;
	mul.f64 	%fd2, %fd1, 0d3BF921FB54442D19;
	cvt.rn.f32.f64 	%f11, %fd2;
	neg.f32 	%f12, %f11;
	setp.lt.s32 	%p7, %r34, 0;
	selp.f32 	%f32, %f12, %f11, %p7;
$L__BB0_9:
	cvt.rn.f32.s32 	%f14, %r16;
	mul.rn.f32 	%f15, %f32, %f32;
	and.b32  	%r39, %r44, 1;
	setp.eq.b32 	%p8, %r39, 1;
	selp.f32 	%f16, 0f3F800000, %f32, %p8;
	fma.rn.f32 	%f17, %f15, %f16, 0f00000000;
	fma.rn.f32 	%f18, %f15, 0f37CBAC00, 0fBAB607ED;
	selp.f32 	%f19, %f18, 0fB94D4153, %p8;
	selp.f32 	%f20, 0f3D2AAABB, 0f3C0885E4, %p8;
	fma.rn.f32 	%f21, %f19, %f15, %f20;
	selp.f32 	%f22, 0fBEFFFFFF, 0fBE2AAAA8, %p8;
	fma.rn.f32 	%f23, %f21, %f15, %f22;
	fma.rn.f32 	%f24, %f23, %f17, %f16;
	and.b32  	%r40, %r44, 2;
	setp.eq.s32 	%p9, %r40, 0;
	mov.f32 	%f25, 0f00000000;
	sub.f32 	%f26, %f25, %f24;
	selp.f32 	%f27, %f24, %f26, %p9;
	cvt.rn.f32.s32 	%f28, %r1;
	fma.rn.f32 	%f29, %f14, 0fBF000000, %f28;
	div.rn.f32 	%f30, %f29, %f14;
	mul.f32 	%f31, %f30, %f27;
	cvta.to.global.u64 	%rd19, %rd9;
	mul.wide.s32 	%rd20, %r1, 4;
	add.s64 	%rd21, %rd19, %rd20;
	st.global.f32 	[%rd21], %f31;
$L__BB0_10:
	ret;

}
	// .globl	_Z8divker1dP6float2Pfiiiifb
.visible .entry _Z8divker1dP6float2Pfiiiifb(
	.param .u64 .ptr .align 1 _Z8divker1dP6float2Pfiiiifb_param_0,
	.param .u64 .ptr .align 1 _Z8divker1dP6float2Pfiiiifb_param_1,
	.param .u32 _Z8divker1dP6float2Pfiiiifb_param_2,
	.param .u32 _Z8divker1dP6float2Pfiiiifb_param_3,
	.param .u32 _Z8divker1dP6float2Pfiiiifb_param_4,
	.param .u32 _Z8divker1dP6float2Pfiiiifb_param_5,
	.param .f32 _Z8divker1dP6float2Pfiiiifb_param_6,
	.param .u8 _Z8divker1dP6float2Pfiiiifb_param_7
)
{
	.reg .pred 	%p<7>;
	.reg .b16 	%rs<2>;
	.reg .b32 	%r<31>;
	.reg .b32 	%f<15>;
	.reg .b64 	%rd<13>;

	ld.param.u64 	%rd3, [_Z8divker1dP6float2Pfiiiifb_param_0];
	ld.param.u64 	%rd4, [_Z8divker1dP6float2Pfiiiifb_param_1];
	ld.param.u32 	%r6, [_Z8divker1dP6float2Pfiiiifb_param_2];
	ld.param.u32 	%r10, [_Z8divker1dP6float2Pfiiiifb_param_3];
	ld.param.u32 	%r8, [_Z8divker1dP6float2Pfiiiifb_param_4];
	ld.param.u32 	%r9, [_Z8divker1dP6float2Pfiiiifb_param_5];
	ld.param.f32 	%f2, [_Z8divker1dP6float2Pfiiiifb_param_6];
	ld.param.s8 	%rs1, [_Z8divker1dP6float2Pfiiiifb_param_7];
	cvta.to.global.u64 	%rd1, %rd4;
	cvta.to.global.u64 	%rd2, %rd3;
	mov.u32 	%r11, %ntid.x;
	mov.u32 	%r12, %ctaid.x;
	mov.u32 	%r13, %tid.x;
	mad.lo.s32 	%r1, %r11, %r12, %r13;
	mov.u32 	%r14, %ntid.y;
	mov.u32 	%r15, %ctaid.y;
	mov.u32 	%r16, %tid.y;
	mad.lo.s32 	%r17, %r14, %r15, %r16;
	mov.u32 	%r18, %ntid.z;
	mov.u32 	%r19, %ctaid.z;
	mov.u32 	%r20, %tid.z;
	mad.lo.s32 	%r3, %r18, %r19, %r20;
	setp.ge.s32 	%p1, %r1, %r6;
	setp.ge.s32 	%p2, %r17, %r10;
	or.pred  	%p3, %p1, %p2;
	setp.ge.s32 	%p4, %r3, %r8;
	or.pred  	%p5, %p3, %p4;
	@%p5 bra 	$L__BB1_4;
	shr.u32 	%r21, %r8, 1;
	sub.s32 	%r22, %r3, %r21;
	cvt.rn.f32.s32 	%f3, %r22;
	mul.f32 	%f4, %f2, %f3;
	mul.f32 	%f5, %f4, %f3;
	mul.f32 	%f6, %f5, 0fBFB8AA3B;
	ex2.approx.f32 	%f1, %f6;
	mad.lo.s32 	%r23, %r6, %r3, %r1;
	mul.lo.s32 	%r24, %r6, %r17;
	mad.lo.s32 	%r4, %r8, %r24, %r23;
	add.s32 	%r25, %r24, %r1;
	add.s32 	%r26, %r21, %r3;
	add.s32 	%r27, %r26, %r9;
	mul.lo.s32 	%r28, %r10, %r6;
	mad.lo.s32 	%r5, %r28, %r27, %r25;
	setp.ne.s16 	%p6, %rs1, 0;
	@%p6 bra 	$L__BB1_3;
	mul.wide.s32 	%rd9, %r4, 4;
	add.s64 	%rd10, %rd1, %rd9;
	ld.global.f32 	%f11, [%rd10];
	div.rn.f32 	%f12, %f11, %f1;
	shl.b32 	%r30, %r8, 1;
	cvt.rn.f32.u32 	%f13, %r30;
	div.rn.f32 	%f14, %f12, %f13;
	mul.wide.s32 	%rd11, %r5, 8;
	add.s64 	%rd12, %rd2, %rd11;
	st.global.f32 	[%rd12], %f14;
	bra.uni 	$L__BB1_4;
$L__BB1_3:
	mul.wide.s32 	%rd5, %r5, 8;
	add.s64 	%rd6, %rd2, %rd5;
	ld.global.f32 	%f7, [%rd6];
	div.rn.f32 	%f8, %f7, %f1;
	shl.b32 	%r29, %r8, 1;
	cvt.rn.f32.u32 	%f9, %r29;
	div.rn.f32 	%f10, %f8, %f9;
	mul.wide.s32 	%rd7, %r4, 4;
	add.s64 	%rd8, %rd1, %rd7;
	st.global.f32 	[%rd8], %f10;
$L__BB1_4:
	ret;

}
	// .globl	_Z11fftshiftc1dP6float2iii
.visible .entry _Z11fftshiftc1dP6float2iii(
	.param .u64 .ptr .align 1 _Z11fftshiftc1dP6float2iii_param_0,
	.param .u32 _Z11fftshiftc1dP6float2iii_param_1,
	.param .u32 _Z11fftshiftc1dP6float2iii_param_2,
	.param .u32 _Z11fftshiftc1dP6float2iii_param_3
)
{
	.reg .pred 	%p<6>;
	.reg .b32 	%r<24>;
	.reg .b32 	%f<6>;
	.reg .b64 	%rd<5>;

	ld.param.u64 	%rd1, [_Z11fftshiftc1dP6float2iii_param_0];
	ld.param.u32 	%r4, [_Z11fftshiftc1dP6float2iii_param_1];
	ld.param.u32 	%r6, [_Z11fftshiftc1dP6float2iii_param_2];
	ld.param.u32 	%r7, [_Z11fftshiftc1dP6float2iii_param_3];
	mov.u32 	%r8, %ntid.x;
	mov.u32 	%r9, %ctaid.x;
	mov.u32 	%r10, %tid.x;
	mad.lo.s32 	%r1, %r8, %r9, %r10;
	mov.u32 	%r11, %ntid.y;
	mov.u32 	%r12, %ctaid.y;
	mov.u32 	%r13, %tid.y;
	mad.lo.s32 	%r14, %r11, %r12, %r13;
	mov.u32 	%r15, %ntid.z;
	mov.u32 	%r16, %ctaid.z;
	mov.u32 	%r17, %tid.z;
	mad.lo.s32 	%r3, %r15, %r16, %r17;
	setp.ge.s32 	%p1, %r1, %r4;
	setp.ge.s32 	%p2, %r14, %r6;
	or.pred  	%p3, %p1, %p2;
	setp.ge.s32 	%p4, %r3, %r7;
	or.pred  	%p5, %p3, %p4;
	@%p5 bra 	$L__BB2_2;
	cvta.to.global.u64 	%rd2, %rd1;
	shl.b32 	%r18, %r3, 1;
	not.b32 	%r19, %r18;
	and.b32  	%r20, %r19, 2;
	sub.s32 	%r21, 1, %r20;
	mad.lo.s32 	%r22, %r6, %r3, %r14;
	mad.lo.s32 	%r23, %r22, %r4, %r1;
	cvt.rn.f32.s32 	%f1, %r21;
	mul.wide.s32 	%rd3, %r23, 8;
	add.s64 	%rd4, %rd2, %rd3;
	ld.global.v2.f32 	{%f2, %f3}, [%rd4];
	mul.f32 	%f4, %f2, %f1;
	mul.f32 	%f5, %f3, %f1;
	st.global.v2.f32 	[%rd4], {%f4, %f5};
$L__BB2_2:
	ret;

}
	// .globl	_Z6wrap1dP6float2iiiib
.visible .entry _Z6wrap1dP6float2iiiib(
	.param .u64 .ptr .align 1 _Z6wrap1dP6float2iiiib_param_0,
	.param .u32 _Z6wrap1dP6float2iiiib_param_1,
	.param .u32 _Z6wrap1dP6float2iiiib_param_2,
	.param .u32 _Z6wrap1dP6float2iiiib_param_3,
	.param .u32 _Z6wrap1dP6float2iiiib_param_4,
	.param .u8 _Z6wrap1dP6float2iiiib_param_5
)
{
	.reg .pred 	%p<9>;
	.reg .b16 	%rs<2>;
	.reg .b32 	%r<32>;
	.reg .b32 	%f<7>;
	.reg .b64 	%rd<11>;

	ld.param.u64 	%rd2, [_Z6wrap1dP6float2iiiib_param_0];
	ld.param.u32 	%r8, [_Z6wrap1dP6float2iiiib_param_1];
	ld.param.u32 	%r12, [_Z6wrap1dP6float2iiiib_param_2];
	ld.param.u32 	%r10, [_Z6wrap1dP6float2iiiib_param_3];
	ld.param.u32 	%r11, [_Z6wrap1dP6float2iiiib_param_4];
	ld.param.s8 	%rs1, [_Z6wrap1dP6float2iiiib_param_5];
	cvta.to.global.u64 	%rd1, %rd2;
	mov.u32 	%r13, %ntid.x;
	mov.u32 	%r14, %ctaid.x;
	mov.u32 	%r15, %tid.x;
	mad.lo.s32 	%r1, %r13, %r14, %r15;
	mov.u32 	%r16, %ntid.y;
	mov.u32 	%r17, %ctaid.y;
	mov.u32 	%r18, %tid.y;
	mad.lo.s32 	%r19, %r16, %r17, %r18;
	mov.u32 	%r20, %ntid.z;
	mov.u32 	%r21, %ctaid.z;
	mov.u32 	%r22, %tid.z;
	mad.lo.s32 	%r3, %r20, %r21, %r22;
	setp.ge.s32 	%p1, %r1, %r8;
	setp.ge.s32 	%p2, %r19, %r12;
	or.pred  	%p3, %p1, %p2;
	@%p3 bra 	$L__BB3_6;
	shl.b32 	%r4, %r10, 1;
	shl.b32 	%r23, %r11, 1;
	add.s32 	%r5, %r4, %r23;
	setp.ge.s32 	%p4, %r3, %r5;
	@%p4 bra 	$L__BB3_6;
	setp.ge.s32 	%p5, %r3, %r11;
	sub.s32 	%r24, %r5, %r11;
	setp.lt.s32 	%p6, %r3, %r24;
	and.pred  	%p7, %p5, %p6;
	@%p7 bra 	$L__BB3_6;
	sub.s32 	%r25, %r3, %r11;
	add.s32 	%r26, %r25, %r4;
	rem.s32 	%r27, %r26, %r4;
	mad.lo.s32 	%r28, %r8, %r19, %r1;
	mul.lo.s32 	%r29, %r8, %r3;
	mad.lo.s32 	%r6, %r29, %r12, %r28;
	add.s32 	%r30, %r27, %r11;
	mul.lo.s32 	%r31, %r12, %r8;
	mad.lo.s32 	%r7, %r31, %r30, %r28;
	setp.ne.s16 	%p8, %rs1, 0;
	@%p8 bra 	$L__BB3_5;
	mul.wide.s32 	%rd7, %r7, 8;
	add.s64 	%rd8, %rd1, %rd7;
	ld.global.v2.f32 	{%f5, %f6}, [%rd8];
	mul.wide.s32 	%rd9, %r6, 8;
	add.s64 	%rd10, %rd1, %rd9;
	st.global.v2.f32 	[%rd10], {%f5, %f6};
	bra.uni 	$L__BB3_6;
$L__BB3_5:
	mul.wide.s32 	%rd3, %r7, 8;
	add.s64 	%rd4, %rd1, %rd3;
	mul.wide.s32 	%rd5, %r6, 8;
	add.s64 	%rd6, %rd1, %rd5;
	ld.global.f32 	%f1, [%rd6];
	atom.global.add.f32 	%f2, [%rd4], %f1;
	ld.global.f32 	%f3, [%rd6+4];
	atom.global.add.f32 	%f4, [%rd4+4], %f3;
$L__BB3_6:
	ret;

}
	// .globl	_Z8gather1dP6float2S0_Pfifiiiib
.visible .entry _Z8gather1dP6float2S0_Pfifiiiib(
	.param .u64 .ptr .align 1 _Z8gather1dP6float2S0_Pfifiiiib_param_0,
	.param .u64 .ptr .align 1 _Z8gather1dP6float2S0_Pfifiiiib_param_1,
	.param .u64 .ptr .align 1 _Z8gather1dP6float2S0_Pfifiiiib_param_2,
	.param .u32 _Z8gather1dP6float2S0_Pfifiiiib_param_3,
	.param .f32 _Z8gather1dP6float2S0_Pfifiiiib_param_4,
	.param .u32 _Z8gather1dP6float2S0_Pfifiiiib_param_5,
	.param .u32 _Z8gather1dP6float2S0_Pfifiiiib_param_6,
	.param .u32 _Z8gather1dP6float2S0_Pfifiiiib_param_7,
	.param .u32 _Z8gather1dP6float2S0_Pfifiiiib_param_8,
	.param .u8 _Z8gather1dP6float2S0_Pfifiiiib_param_9
)
{
	.reg .pred 	%p<18>;
	.reg .b16 	%rs<2>;
	.reg .b32 	%r<110>;
	.reg .b32 	%f<205>;
	.reg .b64 	%rd<35>;
	.reg .b64 	%fd<31>;

	ld.param.u64 	%rd3, [_Z8gather1dP6float2S0_Pfifiiiib_param_0];
	ld.param.u64 	%rd5, [_Z8gather1dP6float2S0_Pfifiiiib_param_1];
	ld.param.u64 	%rd4, [_Z8gather1dP6float2S0_Pfifiiiib_param_2];
	ld.param.u32 	%r27, [_Z8gather1dP6float2S0_Pfifiiiib_param_3];
	ld.param.f32 	%f23, [_Z8gather1dP6float2S0_Pfifiiiib_param_4];
	ld.param.u32 	%r28, [_Z8gather1dP6float2S0_Pfifiiiib_param_5];
	ld.param.u32 	%r32, [_Z8gather1dP6float2S0_Pfifiiiib_param_6];
	ld.param.u32 	%r30, [_Z8gather1dP6float2S0_Pfifiiiib_param_7];
	ld.param.u32 	%r31, [_Z8gather1dP6float2S0_Pfifiiiib_param_8];
	ld.param.s8 	%rs1, [_Z8gather1dP6float2S0_Pfifiiiib_param_9];
	cvta.to.global.u64 	%rd1, %rd5;
	mov.u32 	%r33, %ntid.x;
	mov.u32 	%r34, %ctaid.x;
	mov.u32 	%r35, %tid.x;
	mad.lo.s32 	%r1, %r33, %r34, %r35;
	mov.u32 	%r36, %ntid.y;
	mov.u32 	%r37, %ctaid.y;
	mov.u32 	%r38, %tid.y;
	mad.lo.s32 	%r39, %r36, %r37, %r38;
	mov.u32 	%r40, %ntid.z;
	mov.u32 	%r41, %ctaid.z;
	mov.u32 	%r42, %tid.z;
	mad.lo.s32 	%r3, %r40, %r41, %r42;
	setp.ge.s32 	%p1, %r1, %r28;
	setp.ge.s32 	%p2, %r39, %r32;
	or.pred  	%p3, %p1, %p2;
	setp.ge.s32 	%p4, %r3, %r31;
	or.pred  	%p5, %p3, %p4;
	@%p5 bra 	$L__BB4_18;
	cvta.to.global.u64 	%rd6, %rd3;
	cvta.to.global.u64 	%rd7, %rd4;
	mul.wide.u32 	%rd8, %r3, 4;
	add.s64 	%rd9, %rd7, %rd8;
	ld.global.f32 	%f1, [%rd9];
	shr.u32 	%r4, %r31, 1;
	setp.gt.u32 	%p6, %r3, %r4;
	shl.b32 	%r43, %r3, 1;
	sub.s32 	%r44, %r31, %r43;
	and.b32  	%r45, %r44, -2;
	selp.b32 	%r46, %r45, 0, %p6;
	add.s32 	%r47, %r3, %r46;
	mul.lo.s32 	%r5, %r28, %r39;
	mad.lo.s32 	%r48, %r5, %r4, %r5;
	add.s32 	%r49, %r48, %r1;
	mad.lo.s32 	%r50, %r47, %r28, %r49;
	setp.eq.s16 	%p7, %rs1, 0;
	mul.wide.s32 	%rd10, %r50, 8;
	add.s64 	%rd2, %rd6, %rd10;
	mov.f32 	%f200, 0f00000000;
	mov.f32 	%f199, %f200;
	@%p7 bra 	$L__BB4_3;
	setp.gt.u32 	%p8, %r3, %r4;
	ld.global.v2.f32 	{%f199, %f25}, [%rd2];
	neg.f32 	%f26, %f25;
	selp.f32 	%f200, %f26, %f25, %p8;
$L__BB4_3:
	shl.b32 	%r6, %r27, 1;
	setp.lt.s32 	%p9, %r27, 0;
	@%p9 bra 	$L__BB4_16;
	setp.ne.s16 	%p10, %rs1, 0;
	shl.b32 	%r51, %r30, 1;
	cvt.rn.f32.s32 	%f6, %r51;
	mul.f32 	%f27, %f1, %f6;
	cvt.rmi.f32.f32 	%f28, %f27;
	cvt.rn.f32.u32 	%f29, %r27;
	sub.f32 	%f7, %f28, %f29;
	cvt.rn.f32.s32 	%f30, %r28;
	mul.f32 	%f31, %f23, %f30;
	cvt.f64.f32 	%fd2, %f31;
	mov.f64 	%fd3, 0d400921FB54442D18;
	div.rn.f64 	%fd4, %fd3, %fd2;
	cvt.rn.f32.f64 	%f32, %fd4;
	sqrt.rn.f32 	%f8, %f32;
	cvt.f64.f32 	%fd5, %f23;
	mov.f64 	%fd6, 0dC023BD3CC9BE45DE;
	div.rn.f64 	%fd1, %fd6, %fd5;
	add.s32 	%r7, %r5, %r1;
	add.s32 	%r8, %r30, %r27;
	mul.lo.s32 	%r9, %r32, %r28;
	@%p10 bra 	$L__BB4_11;
	max.s32 	%r10, %r6, 0;
	setp.lt.s32 	%p14, %r6, 3;
	mov.b32 	%r105, 0;
	@%p14 bra 	$L__BB4_8;
	add.s32 	%r76, %r10, 1;
	and.b32  	%r105, %r76, 2147483644;
	mov.b32 	%r103, 0;
$L__BB4_7:
	.pragma "nounroll";
	cvt.rn.f32.u32 	%f103, %r103;
	add.f32 	%f104, %f7, %f103;
	cvt.rzi.s32.f32 	%r77, %f104;
	cvt.rn.f32.s32 	%f105, %r77;
	div.rn.f32 	%f106, %f105, %f6;
	sub.f32 	%f107, %f106, %f1;
	mul.f32 	%f108, %f107, %f107;
	cvt.f64.f32 	%fd17, %f108;
	mul.f64 	%fd18, %fd1, %fd17;
	cvt.rn.f32.f64 	%f109, %fd18;
	mul.f32 	%f110, %f109, 0f3FB8AA3B;
	ex2.approx.f32 	%f111, %f110;
	mul.f32 	%f112, %f8, %f111;
	add.s32 	%r78, %r8, %r77;
	mad.lo.s32 	%r79, %r9, %r78, %r7;
	mul.wide.s32 	%rd21, %r79, 8;
	add.s64 	%rd22, %rd1, %rd21;
	ld.global.v2.f32 	{%f113, %f114}, [%rd22];
	fma.rn.f32 	%f115, %f112, %f113, %f199;
	fma.rn.f32 	%f116, %f112, %f114, %f200;
	add.s32 	%r80, %r103, 1;
	cvt.rn.f32.u32 	%f117, %r80;
	add.f32 	%f118, %f7, %f117;
	cvt.rzi.s32.f32 	%r81, %f118;
	cvt.rn.f32.s32 	%f119, %r81;
	div.rn.f32 	%f120, %f119, %f6;
	sub.f32 	%f121, %f120, %f1;
	mul.f32 	%f122, %f121, %f121;
	cvt.f64.f32 	%fd19, %f122;
	mul.f64 	%fd20, %fd1, %fd19;
	cvt.rn.f32.f64 	%f123, %fd20;
	mul.f32 	%f124, %f123, 0f3FB8AA3B;
	ex2.approx.f32 	%f125, %f124;
	mul.f32 	%f126, %f8, %f125;
	add.s32 	%r82, %r8, %r81;
	mad.lo.s32 	%r83, %r9, %r82, %r7;
	mul.wide.s32 	%rd23, %r83, 8;
	add.s64 	%rd24, %rd1, %rd23;
	ld.global.v2.f32 	{%f127, %f128}, [%rd24];
	fma.rn.f32 	%f129, %f126, %f127, %f115;
	fma.rn.f32 	%f130, %f126, %f128, %f116;
	add.s32 	%r84, %r103, 2;
	cvt.rn.f32.u32 	%f131, %r84;
	add.f32 	%f132, %f7, %f131;
	cvt.rzi.s32.f32 	%r85, %f132;
	cvt.rn.f32.s32 	%f133, %r85;
	div.rn.f32 	%f134, %f133, %f6;
	sub.f32 	%f135, %f134, %f1;
	mul.f32 	%f136, %f135, %f135;
	cvt.f64.f32 	%fd21, %f136;
	mul.f64 	%fd22, %fd1, %fd21;
	cvt.rn.f32.f64 	%f137, %fd22;
	mul.f32 	%f138, %f137, 0f3FB8AA3B;
	ex2.approx.f32 	%f139, %f138;
	mul.f32 	%f140, %f8, %f139;
	add.s32 	%r86, %r8, %r85;
	mad.lo.s32 	%r87, %r9, %r86, %r7;
	mul.wide.s32 	%rd25, %r87, 8;
	add.s64 	%rd26, %rd1, %rd25;
	ld.global.v2.f32 	{%f141, %f142}, [%rd26];
	fma.rn.f32 	%f143, %f140, %f141, %f129;
	fma.rn.f32 	%f144, %f140, %f142, %f130;
	add.s32 	%r88, %r103, 3;
	cvt.rn.f32.u32 	%f145, %r88;
	add.f32 	%f146, %f7, %f145;
	cvt.rzi.s32.f32 	%r89, %f146;
	cvt.rn.f32.s32 	%f147, %r89;
	div.rn.f32 	%f148, %f147, %f6;
	sub.f32 	%f149, %f148, %f1;
	mul.f32 	%f150, %f149, %f149;
	cvt.f64.f32 	%fd23, %f150;
	mul.f64 	%fd24, %fd1, %fd23;
	cvt.rn.f32.f64 	%f151, %fd24;
	mul.f32 	%f152, %f151, 0f3FB8AA3B;
	ex2.approx.f32 	%f153, %f152;
	mul.f32 	%f154, %f8, %f153;
	add.s32 	%r90, %r8, %r89;
	mad.lo.s32 	%r91, %r9, %r90, %r7;
	mul.wide.s32 	%rd27, %r91, 8;
	add.s64 	%rd28, %rd1, %rd27;
	ld.global.v2.f32 	{%f155, %f156}, [%rd28];
	fma.rn.f32 	%f199, %f154, %f155, %f143;
	fma.rn.f32 	%f200, %f154, %f156, %f144;
	add.s32 	%r103, %r103, 4;
	setp.ne.s32 	%p15, %r103, %r105;
	@%p15 bra 	$L__BB4_7;
$L__BB4_8:
	and.b32  	%r92, %r10, 2;
	setp.eq.s32 	%p16, %r92, 0;
	@%p16 bra 	$L__BB4_10;
	cvt.rn.f32.u32 	%f157, %r105;
	add.f32 	%f158, %f7, %f157;
	cvt.rzi.s32.f32 	%r93, %f158;
	cvt.rn.f32.s32 	%f159, %r93;
	div.rn.f32 	%f160, %f159, %f6;
	sub.f32 	%f161, %f160, %f1;
	mul.f32 	%f162, %f161, %f161;
	cvt.f64.f32 	%fd25, %f162;
	mul.f64 	%fd26, %fd1, %fd25;
	cvt.rn.f32.f64 	%f163, %fd26;
	mul.f32 	%f164, %f163, 0f3FB8AA3B;
	ex2.approx.f32 	%f165, %f164;
	mul.f32 	%f166, %f8, %f165;
	add.s32 	%r94, %r8, %r93;
	mad.lo.s32 	%r95, %r9, %r94, %r7;
	mul.wide.s32 	%rd29, %r95, 8;
	add.s64 	%rd30, %rd1, %rd29;
	ld.global.v2.f32 	{%f167, %f168}, [%rd30];
	fma.rn.f32 	%f169, %f166, %f167, %f199;
	fma.rn.f32 	%f170, %f166, %f168, %f200;
	add.s32 	%r96, %r105, 1;
	cvt.rn.f32.u32 	%f171, %r96;
	add.f32 	%f172, %f7, %f171;
	cvt.rzi.s32.f32 	%r97, %f172;
	cvt.rn.f32.s32 	%f173, %r97;
	div.rn.f32 	%f174, %f173, %f6;
	sub.f32 	%f175, %f174, %f1;
	mul.f32 	%f176, %f175, %f175;
	cvt.f64.f32 	%fd27, %f176;
	mul.f64 	%fd28, %fd1, %fd27;
	cvt.rn.f32.f64 	%f177, %fd28;
	mul.f32 	%f178, %f177, 0f3FB8AA3B;
	ex2.approx.f32 	%f179, %f178;
	mul.f32 	%f180, %f8, %f179;
	add.s32 	%r98, %r8, %r97;
	mad.lo.s32 	%r99, %r9, %r98, %r7;
	mul.wide.s32 	%rd31, %r99, 8;
	add.s64 	%rd32, %rd1, %rd31;
	ld.global.v2.f32 	{%f181, %f182}, [%rd32];
	fma.rn.f32 	%f199, %f180, %f181, %f169;
	fma.rn.f32 	%f200, %f180, %f182, %f170;
	add.s32 	%r105, %r105, 2;
$L__BB4_10:
	cvt.rn.f32.u32 	%f183, %r105;
	add.f32 	%f184, %f7, %f183;
	cvt.rzi.s32.f32 	%r100, %f184;
	cvt.rn.f32.s32 	%f185, %r100;
	div.rn.f32 	%f186, %f185, %f6;
	sub.f32 	%f187, %f186, %f1;
	mul.f32 	%f188, %f187, %f187;
	cvt.f64.f32 	%fd29, %f188;
	mul.f64 	%fd30, %fd1, %fd29;
	cvt.rn.f32.f64 	%f189, %fd30;
	mul.f32 	%f190, %f189, 0f3FB8AA3B;
	ex2.approx.f32 	%f191, %f190;
	mul.f32 	%f192, %f8, %f191;
	add.s32 	%r101, %r8, %r100;
	mad.lo.s32 	%r102, %r9, %r101, %r7;
	mul.wide.s32 	%rd33, %r102, 8;
	add.s64 	%rd34, %rd1, %rd33;
	ld.global.v2.f32 	{%f193, %f194}, [%rd34];
	fma.rn.f32 	%f199, %f192, %f193, %f199;
	fma.rn.f32 	%f200, %f192, %f194, %f200;
	bra.uni 	$L__BB4_16;
$L__BB4_11:
	max.s32 	%r17, %r6, 0;
	setp.lt.s32 	%p11, %r6, 3;
	mov.b32 	%r109, 0;
	@%p11 bra 	$L__BB4_14;
	add.s32 	%r54, %r17, 1;
	and.b32  	%r109, %r54, 2147483644;
	mov.b32 	%r106, 0;
$L__BB4_13:
	cvt.rn.f32.u32 	%f33, %r106;
	add.f32 	%f34, %f7, %f33;
	cvt.rzi.s32.f32 	%r55, %f34;
	cvt.rn.f32.s32 	%f35, %r55;
	div.rn.f32 	%f36, %f35, %f6;
	sub.f32 	%f37, %f36, %f1;
	mul.f32 	%f38, %f37, %f37;
	cvt.f64.f32 	%fd7, %f38;
	mul.f64 	%fd8, %fd1, %fd7;
	cvt.rn.f32.f64 	%f39, %fd8;
	mul.f32 	%f40, %f39, 0f3FB8AA3B;
	ex2.approx.f32 	%f41, %f40;
	mul.f32 	%f42, %f8, %f41;
	add.s32 	%r56, %r8, %r55;
	mad.lo.s32 	%r57, %r9, %r56, %r7;
	mul.wide.s32 	%rd11, %r57, 8;
	add.s64 	%rd12, %rd1, %rd11;
	mul.f32 	%f43, %f199, %f42;
	atom.global.add.f32 	%f44, [%rd12], %f43;
	mul.f32 	%f45, %f200, %f42;
	atom.global.add.f32 	%f46, [%rd12+4], %f45;
	add.s32 	%r58, %r106, 1;
	cvt.rn.f32.u32 	%f47, %r58;
	add.f32 	%f48, %f7, %f47;
	cvt.rzi.s32.f32 	%r59, %f48;
	cvt.rn.f32.s32 	%f49, %r59;
	div.rn.f32 	%f50, %f49, %f6;
	sub.f32 	%f51, %f50, %f1;
	mul.f32 	%f52, %f51, %f51;
	cvt.f64.f32 	%fd9, %f52;
	mul.f64 	%fd10, %fd1, %fd9;
	cvt.rn.f32.f64 	%f53, %fd10;
	mul.f32 	%f54, %f53, 0f3FB8AA3B;
	ex2.approx.f32 	%f55, %f54;
	mul.f32 	%f56, %f8, %f55;
	add.s32 	%r60, %r8, %r59;
	mad.lo.s32 	%r61, %r9, %r60, %r7;
	mul.wide.s32 	%rd13, %r61, 8;
	add.s64 	%rd14, %rd1, %rd13;
	mul.f32 	%f57, %f199, %f56;
	atom.global.add.f32 	%f58, [%rd14], %f57;
	mul.f32 	%f59, %f200, %f56;
	atom.global.add.f32 	%f60, [%rd14+4], %f59;
	add.s32 	%r62, %r106, 2;
	cvt.rn.f32.u32 	%f61, %r62;
	add.f32 	%f62, %f7, %f61;
	cvt.rzi.s32.f32 	%r63, %f62;
	cvt.rn.f32.s32 	%f63, %r63;
	div.rn.f32 	%f64, %f63, %f6;
	sub.f32 	%f65, %f64, %f1;
	mul.f32 	%f66, %f65, %f65;
	cvt.f64.f32 	%fd11, %f66;
	mul.f64 	%fd12, %fd1, %fd11;
	cvt.rn.f32.f64 	%f67, %fd12;
	mul.f32 	%f68, %f67, 0f3FB8AA3B;
	ex2.approx.f32 	%f69, %f68;
	mul.f32 	%f70, %f8, %f69;
	add.s32 	%r64, %r8, %r63;
	mad.lo.s32 	%r65, %r9, %r64, %r7;
	mul.wide.s32 	%rd15, %r65, 8;
	add.s64 	%rd16, %rd1, %rd15;
	mul.f32 	%f71, %f199, %f70;
	atom.global.add.f32 	%f72, [%rd16], %f71;
	mul.f32 	%f73, %f200, %f70;
	atom.global.add.f32 	%f74, [%rd16+4], %f73;
	add.s32 	%r66, %r106, 3;
	cvt.rn.f32.u32 	%f75, %r66;
	add.f32 	%f76, %f7, %f75;
	cvt.rzi.s32.f32 	%r67, %f76;
	cvt.rn.f32.s32 	%f77, %r67;
	div.rn.f32 	%f78, %f77, %f6;
	sub.f32 	%f79, %f78, %f1;
	mul.f32 	%f80, %f79, %f79;
	cvt.f64.f32 	%fd13, %f80;
	mul.f64 	%fd14, %fd1, %fd13;
	cvt.rn.f32.f64 	%f81, %fd14;
	mul.f32 	%f82, %f81, 0f3FB8AA3B;
	ex2.approx.f32 	%f83, %f82;
	mul.f32 	%f84, %f8, %f83;
	add.s32 	%r68, %r8, %r67;
	mad.lo.s32 	%r69, %r9, %r68, %r7;
	mul.wide.s32 	%rd17, %r69, 8;
	add.s64 	%rd18, %rd1, %rd17;
	mul.f32 	%f85, %f199, %f84;
	atom.global.add.f32 	%f86, [%rd18], %f85;
	mul.f32 	%f87, %f200, %f84;
	atom.global.add.f32 	%f88, [%rd18+4], %f87;
	add.s32 	%r106, %r106, 4;
	setp.ne.s32 	%p12, %r106, %r109;
	@%p12 bra 	$L__BB4_13;
$L__BB4_14:
	and.b32  	%r70, %r17, 3;
	neg.s32 	%r108, %r70;
$L__BB4_15:
	.pragma "nounroll";
	cvt.rn.f32.u32 	%f89, %r109;
	add.f32 	%f90, %f7, %f89;
	cvt.rzi.s32.f32 	%r71, %f90;
	cvt.rn.f32.s32 	%f91, %r71;
	div.rn.f32 	%f92, %f91, %f6;
	sub.f32 	%f93, %f92, %f1;
	mul.f32 	%f94, %f93, %f93;
	cvt.f64.f32 	%fd15, %f94;
	mul.f64 	%fd16, %fd1, %fd15;
	cvt.rn.f32.f64 	%f95, %fd16;
	mul.f32 	%f96, %f95, 0f3FB8AA3B;
	ex2.approx.f32 	%f97, %f96;
	mul.f32 	%f98, %f8, %f97;
	add.s32 	%r72, %r8, %r71;
	mad.lo.s32 	%r73, %r9, %r72, %r7;
	mul.wide.s32 	%rd19, %r73, 8;
	add.s64 	%rd20, %rd1, %rd19;
	mul.f32 	%f99, %f199, %f98;
	atom.global.add.f32 	%f100, [%rd20], %f99;
	mul.f32 	%f101, %f200, %f98;
	atom.global.add.f32 	%f102, [%rd20+4], %f101;
	add.s32 	%r109, %r109, 1;
	add.s32 	%r108, %r108, 1;
	setp.ne.s32 	%p13, %r108, 1;
	@%p13 bra 	$L__BB4_15;
$L__BB4_16:
	setp.ne.s16 	%p17, %rs1, 0;
	@%p17 bra 	$L__BB4_18;
	st.global.v2.f32 	[%rd2], {%f199, %f200};
$L__BB4_18:
	ret;

}


// ===== COMPILED SASS (sm_100) =====

	.target	sm_100

	.elftype	@"ET_EXEC"


//--------------------- .note.nv.tkinfo           --------------------------
	.section	.note.nv.tkinfo,"",@"SHT_NOTE"
	.sectionflags	@"SHF_NOTE_NV_TKINFO"
	.tkinfo
        /*0018*/ 	.word	0x00000002
        /*0030*/ 	.string	""
        /*0030*/ 	.string	"ptxas"
        /*0030*/ 	.string	"Cuda compilation tools, release 13.0, V13.0.88"
        /*0030*/ 	.string	"Build cuda_13.0.r13.0/compiler.36424714_0"
        /*0030*/ 	.string	"-arch sm_100 -m 64 "



//--------------------- .note.nv.cuinfo           --------------------------
	.section	.note.nv.cuinfo,"",@"SHT_NOTE"
	.sectionflags	@"SHF_NOTE_NV_CUINFO"
        /*0018*/ 	.short	0x0002
        /*001a*/ 	.short	0x0064
        /*001c*/ 	.short	0x0082
	.zero		2


//--------------------- .nv.info                  --------------------------
	.section	.nv.info,"",@"SHT_CUDA_INFO"
	.align	4


	//----- nvinfo : EIATTR_REGCOUNT
	.align		4
        /*0000*/ 	.byte	0x04, 0x2f
        /*0002*/ 	.short	(.L_2 - .L_1)
	.align		4
.L_1:
        /*0004*/ 	.word	index@(_Z6take_xPffi)
        /*0008*/ 	.word	0x00000014


	//----- nvinfo : EIATTR_FRAME_SIZE
	.align		4
.L_2:
        /*000c*/ 	.byte	0x04, 0x11
        /*000e*/ 	.short	(.L_4 - .L_3)
	.align		4
.L_3:
        /*0010*/ 	.word	index@($__internal_4_$__cuda_sm3x_div_rn_noftz_f32_slowpath)
        /*0014*/ 	.word	0x00000000


	//----- nvinfo : EIATTR_FRAME_SIZE
	.align		4
.L_4:
        /*0018*/ 	.byte	0x04, 0x11
        /*001a*/ 	.short	(.L_6 - .L_5)
	.align		4
.L_5:
        /*001c*/ 	.word	index@(_Z6take_xPffi)
        /*0020*/ 	.word	0x00000000


	//----- nvinfo : EIATTR_REGCOUNT
	.align		4
.L_6:
        /*0024*/ 	.byte	0x04, 0x2f
        /*0026*/ 	.short	(.L_8 - .L_7)
	.align		4
.L_7:
        /*0028*/ 	.word	index@(_Z8divker1dP6float2Pfiiiifb)
        /*002c*/ 	.word	0x00000011


	//----- nvinfo : EIATTR_FRAME_SIZE
	.align		4
.L_8:
        /*0030*/ 	.byte	0x04, 0x11
        /*0032*/ 	.short	(.L_10 - .L_9)
	.align		4
.L_9:
        /*0034*/ 	.word	index@($__internal_3_$__cuda_sm3x_div_rn_noftz_f32_slowpath)
        /*0038*/ 	.word	0x00000000


	//----- nvinfo : EIATTR_FRAME_SIZE
	.align		4
.L_10:
        /*003c*/ 	.byte	0x04, 0x11
        /*003e*/ 	.short	(.L_12 - .L_11)
	.align		4
.L_11:
        /*0040*/ 	.word	index@(_Z8divker1dP6float2Pfiiiifb)
        /*0044*/ 	.word	0x00000000


	//----- nvinfo : EIATTR_REGCOUNT
	.align		4
.L_12:
        /*0048*/ 	.byte	0x04, 0x2f
        /*004a*/ 	.short	(.L_14 - .L_13)
	.align		4
.L_13:
        /*004c*/ 	.word	index@(_Z11fftshiftc1dP6float2iii)
        /*0050*/ 	.word	0x0000000a


	//----- nvinfo : EIATTR_FRAME_SIZE
	.align		4
.L_14:
        /*0054*/ 	.byte	0x04, 0x11
        /*0056*/ 	.short	(.L_16 - .L_15)
	.align		4
.L_15:
        /*0058*/ 	.word	index@(_Z11fftshiftc1dP6float2iii)
        /*005c*/ 	.word	0x00000000


	//----- nvinfo : EIATTR_REGCOUNT
	.align		4
.L_16:
        /*0060*/ 	.byte	0x04, 0x2f
        /*0062*/ 	.short	(.L_18 - .L_17)
	.align		4
.L_17:
        /*0064*/ 	.word	index@(_Z6wrap1dP6float2iiiib)
        /*0068*/ 	.word	0x00000010


	//----- nvinfo : EIATTR_FRAME_SIZE
	.align		4
.L_18:
        /*006c*/ 	.byte	0x04, 0x11
        /*006e*/ 	.short	(.L_20 - .L_19)
	.align		4
.L_19:
        /*0070*/ 	.word	index@(_Z6wrap1dP6float2iiiib)
        /*0074*/ 	.word	0x00000000


	//----- nvinfo : EIATTR_REGCOUNT
	.align		4
.L_20:
        /*0078*/ 	.byte	0x04, 0x2f
        /*007a*/ 	.short	(.L_22 - .L_21)
	.align		4
.L_21:
        /*007c*/ 	.word	index@(_Z8gather1dP6float2S0_Pfifiiiib)
        /*0080*/ 	.word	0x00000020


	//----- nvinfo : EIATTR_FRAME_SIZE
	.align		4
.L_22:
        /*0084*/ 	.byte	0x04, 0x11
        /*0086*/ 	.short	(.L_24 - .L_23)
	.align		4
.L_23:
        /*0088*/ 	.word	index@($__internal_2_$__cuda_sm3x_div_rn_noftz_f32_slowpath)
        /*008c*/ 	.word	0x00000000


	//----- nvinfo : EIATTR_FRAME_SIZE
	.align		4
.L_24:
        /*0090*/ 	.byte	0x04, 0x11
        /*0092*/ 	.short	(.L_26 - .L_25)
	.align		4
.L_25:
        /*0094*/ 	.word	index@($__internal_1_$__cuda_sm20_sqrt_rn_f32_slowpath)
        /*0098*/ 	.word	0x00000000


	//----- nvinfo : EIATTR_FRAME_SIZE
	.align		4
.L_26:
        /*009c*/ 	.byte	0x04, 0x11
        /*009e*/ 	.short	(.L_28 - .L_27)
	.align		4
.L_27:
        /*00a0*/ 	.word	index@($__internal_0_$__cuda_sm20_div_rn_f64_full)
        /*00a4*/ 	.word	0x00000000


	//----- nvinfo : EIATTR_FRAME_SIZE
	.align		4
.L_28:
        /*00a8*/ 	.byte	0x04, 0x11
        /*00aa*/ 	.short	(.L_30 - .L_29)
	.align		4
.L_29:
        /*00ac*/ 	.word	index@(_Z8gather1dP6float2S0_Pfifiiiib)
        /*00b0*/ 	.word	0x00000000


	//----- nvinfo : EIATTR_MIN_STACK_SIZE
	.align		4
.L_30:
        /*00b4*/ 	.byte	0x04, 0x12
        /*00b6*/ 	.short	(.L_32 - .L_31)
	.align		4
.L_31:
        /*00b8*/ 	.word	index@(_Z8gather1dP6float2S0_Pfifiiiib)
        /*00bc*/ 	.word	0x00000000


	//----- nvinfo : EIATTR_MIN_STACK_SIZE
	.align		4
.L_32:
        /*00c0*/ 	.byte	0x04, 0x12
        /*00c2*/ 	.short	(.L_34 - .L_33)
	.align		4
.L_33:
        /*00c4*/ 	.word	index@(_Z6wrap1dP6float2iiiib)
        /*00c8*/ 	.word	0x00000000


	//----- nvinfo : EIATTR_MIN_STACK_SIZE
	.align		4
.L_34:
        /*00cc*/ 	.byte	0x04, 0x12
        /*00ce*/ 	.short	(.L_36 - .L_35)
	.align		4
.L_35:
        /*00d0*/ 	.word	index@(_Z11fftshiftc1dP6float2iii)
        /*00d4*/ 	.word	0x00000000


	//----- nvinfo : EIATTR_MIN_STACK_SIZE
	.align		4
.L_36:
        /*00d8*/ 	.byte	0x04, 0x12
        /*00da*/ 	.short	(.L_38 - .L_37)
	.align		4
.L_37:
        /*00dc*/ 	.word	index@(_Z8divker1dP6float2Pfiiiifb)
        /*00e0*/ 	.word	0x00000000


	//----- nvinfo : EIATTR_MIN_STACK_SIZE
	.align		4
.L_38:
        /*00e4*/ 	.byte	0x04, 0x12
        /*00e6*/ 	.short	(.L_40 - .L_39)
	.align		4
.L_39:
        /*00e8*/ 	.word	index@(_Z6take_xPffi)
        /*00ec*/ 	.word	0x00000000
.L_40:


//--------------------- .nv.compat                --------------------------
	.section	.nv.compat,"",@"SHT_CUDA_COMPAT_INFO"
	.align	4
        /*0000*/ 	.byte	0x02, 0x09, 0x00, 0x00, 0x02, 0x02, 0x01, 0x00, 0x02, 0x05, 0x05, 0x00, 0x03, 0x07, 0x01, 0x01
        /*0010*/ 	.byte	0x02, 0x03, 0x00, 0x00, 0x02, 0x06, 0x01, 0x00, 0x04, 0x0b, 0x08, 0x00, 0x01, 0x00, 0x00, 0x00
        /*0020*/ 	.byte	0x00, 0x00, 0x00, 0x00


//--------------------- .nv.info._Z8gather1dP6float2S0_Pfifiiiib --------------------------
	.section	.nv.info._Z8gather1dP6float2S0_Pfifiiiib,"",@"SHT_CUDA_INFO"
	.sectionflags	@""
	.align	4


	//----- nvinfo : EIATTR_CUDA_API_VERSION
	.align		4
        /*0000*/ 	.byte	0x04, 0x37
        /*0002*/ 	.short	(.L_42 - .L_41)
.L_41:
        /*0004*/ 	.word	0x00000082


	//----- nvinfo : EIATTR_KPARAM_INFO
	.align		4
.L_42:
        /*0008*/ 	.byte	0x04, 0x17
        /*000a*/ 	.short	(.L_44 - .L_43)
.L_43:
        /*000c*/ 	.word	0x00000000
        /*0010*/ 	.short	0x0009
        /*0012*/ 	.short	0x0030
        /*0014*/ 	.byte	0x00, 0xf0, 0x05, 0x00


	//----- nvinfo : EIATTR_KPARAM_INFO
	.align		4
.L_44:
        /*0018*/ 	.byte	0x04, 0x17
        /*001a*/ 	.short	(.L_46 - .L_45)
.L_45:
        /*001c*/ 	.word	0x00000000
        /*0020*/ 	.short	0x0008
        /*0022*/ 	.short	0x002c
        /*0024*/ 	.byte	0x00, 0xf0, 0x11, 0x00


	//----- nvinfo : EIATTR_KPARAM_INFO
	.align		4
.L_46:
        /*0028*/ 	.byte	0x04, 0x17
        /*002a*/ 	.short	(.L_48 - .L_47)
.L_47:
        /*002c*/ 	.word	0x00000000
        /*0030*/ 	.short	0x0007
        /*0032*/ 	.short	0x0028
        /*0034*/ 	.byte	0x00, 0xf0, 0x11, 0x00


	//----- nvinfo : EIATTR_KPARAM_INFO
	.align		4
.L_48:
        /*0038*/ 	.byte	0x04, 0x17
        /*003a*/ 	.short	(.L_50 - .L_49)
.L_49:
        /*003c*/ 	.word	0x00000000
        /*0040*/ 	.short	0x0006
        /*0042*/ 	.short	0x0024
        /*0044*/ 	.byte	0x00, 0xf0, 0x11, 0x00


	//----- nvinfo : EIATTR_KPARAM_INFO
	.align		4
.L_50:
        /*0048*/ 	.byte	0x04, 0x17
        /*004a*/ 	.short	(.L_52 - .L_51)
.L_51:
        /*004c*/ 	.word	0x00000000
        /*0050*/ 	.short	0x0005
        /*0052*/ 	.short	0x0020
        /*0054*/ 	.byte	0x00, 0xf0, 0x11, 0x00


	//----- nvinfo : EIATTR_KPARAM_INFO
	.align		4
.L_52:
        /*0058*/ 	.byte	0x04, 0x17
        /*005a*/ 	.short	(.L_54 - .L_53)
.L_53:
        /*005c*/ 	.word	0x00000000
        /*0060*/ 	.short	0x0004
        /*0062*/ 	.short	0x001c
        /*0064*/ 	.byte	0x00, 0xf0, 0x11, 0x00


	//----- nvinfo : EIATTR_KPARAM_INFO
	.align		4
.L_54:
        /*0068*/ 	.byte	0x04, 0x17
        /*006a*/ 	.short	(.L_56 - .L_55)
.L_55:
        /*006c*/ 	.word	0x00000000
        /*0070*/ 	.short	0x0003
        /*0072*/ 	.short	0x0018
        /*0074*/ 	.byte	0x00, 0xf0, 0x11, 0x00


	//----- nvinfo : EIATTR_KPARAM_INFO
	.align		4
.L_56:
        /*0078*/ 	.byte	0x04, 0x17
        /*007a*/ 	.short	(.L_58 - .L_57)
.L_57:
        /*007c*/ 	.word	0x00000000
        /*0080*/ 	.short	0x0002
        /*0082*/ 	.short	0x0010
        /*0084*/ 	.byte	0x00, 0xf5, 0x21, 0x00


	//----- nvinfo : EIATTR_KPARAM_INFO
	.align		4
.L_58:
        /*0088*/ 	.byte	0x04, 0x17
        /*008a*/ 	.short	(.L_60 - .L_59)
.L_59:
        /*008c*/ 	.word	0x00000000
        /*0090*/ 	.short	0x0001
        /*0092*/ 	.short	0x0008
        /*0094*/ 	.byte	0x00, 0xf5, 0x21, 0x00


	//----- nvinfo : EIATTR_KPARAM_INFO
	.align		4
.L_60:
        /*0098*/ 	.byte	0x04, 0x17
        /*009a*/ 	.short	(.L_62 - .L_61)
.L_61:
        /*009c*/ 	.word	0x00000000
        /*00a0*/ 	.short	0x0000
        /*00a2*/ 	.short	0x0000
        /*00a4*/ 	.byte	0x00, 0xf5, 0x21, 0x00


	//----- nvinfo : EIATTR_SPARSE_MMA_MASK
	.align		4
.L_62:
        /*00a8*/ 	.byte	0x03, 0x50
        /*00aa*/ 	.short	0x0000


	//----- nvinfo : EIATTR_MAXREG_COUNT
	.align		4
        /*00ac*/ 	.byte	0x03, 0x1b
        /*00ae*/ 	.short	0x00ff


	//----- nvinfo : EIATTR_MERCURY_ISA_VERSION
	.align		4
        /*00b0*/ 	.byte	0x03, 0x5f
        /*00b2*/ 	.short	0x0101


	//----- nvinfo : EIATTR_VRC_CTA_INIT_COUNT
	.align		4
        /*00b4*/ 	.byte	0x02, 0x4a
	.zero		1
	.zero		1


	//----- nvinfo : EIATTR_EXIT_INSTR_OFFSETS
	.align		4
        /*00b8*/ 	.byte	0x04, 0x1c
        /*00ba*/ 	.short	(.L_64 - .L_63)


	//   ....[0]....
.L_63:
        /*00bc*/ 	.word	0x00000120


	//   ....[1]....
        /*00c0*/ 	.word	0x00002430


	//   ....[2]....
        /*00c4*/ 	.word	0x00002460


	//----- nvinfo : EIATTR_CRS_STACK_SIZE
	.align		4
.L_64:
        /*00c8*/ 	.byte	0x04, 0x1e
        /*00ca*/ 	.short	(.L_66 - .L_65)
.L_65:
        /*00cc*/ 	.word	0x00000000


	//----- nvinfo : EIATTR_CBANK_PARAM_SIZE
	.align		4
.L_66:
        /*00d0*/ 	.byte	0x03, 0x19
        /*00d2*/ 	.short	0x0031


	//----- nvinfo : EIATTR_PARAM_CBANK
	.align		4
        /*00d4*/ 	.byte	0x04, 0x0a
        /*00d6*/ 	.short	(.L_68 - .L_67)
	.align		4
.L_67:
        /*00d8*/ 	.word	index@(.nv.constant0._Z8gather1dP6float2S0_Pfifiiiib)
        /*00dc*/ 	.short	0x0380
        /*00de*/ 	.short	0x0031


	//----- nvinfo : EIATTR_SW_WAR
	.align		4
.L_68:
        /*00e0*/ 	.byte	0x04, 0x36
        /*00e2*/ 	.short	(.L_70 - .L_69)
.L_69:
        /*00e4*/ 	.word	0x00000008
.L_70:


//--------------------- .nv.info._Z6wrap1dP6float2iiiib --------------------------
	.section	.nv.info._Z6wrap1dP6float2iiiib,"",@"SHT_CUDA_INFO"
	.sectionflags	@""
	.align	4


	//----- nvinfo : EIATTR_CUDA_API_VERSION
	.align		4
        /*0000*/ 	.byte	0x04, 0x37
        /*0002*/ 	.short	(.L_72 - .L_71)
.L_71:
        /*0004*/ 	.word	0x00000082


	//----- nvinfo : EIATTR_KPARAM_INFO
	.align		4
.L_72:
        /*0008*/ 	.byte	0x04, 0x17
        /*000a*/ 	.short	(.L_74 - .L_73)
.L_73:
        /*000c*/ 	.word	0x00000000
        /*0010*/ 	.short	0x0005
        /*0012*/ 	.short	0x0018
        /*0014*/ 	.byte	0x00, 0xf0, 0x05, 0x00


	//----- nvinfo : EIATTR_KPARAM_INFO
	.align		4
.L_74:
        /*0018*/ 	.byte	0x04, 0x17
        /*001a*/ 	.short	(.L_76 - .L_75)
.L_75:
        /*001c*/ 	.word	0x00000000
        /*0020*/ 	.short	0x0004
        /*0022*/ 	.short	0x0014
        /*0024*/ 	.byte	0x00, 0xf0, 0x11, 0x00


	//----- nvinfo : EIATTR_KPARAM_INFO
	.align		4
.L_76:
        /*0028*/ 	.byte	0x04, 0x17
        /*002a*/ 	.short	(.L_78 - .L_77)
.L_77:
        /*002c*/ 	.word	0x00000000
        /*0030*/ 	.short	0x0003
        /*0032*/ 	.short	0x0010
        /*0034*/ 	.byte	0x00, 0xf0, 0x11, 0x00


	//----- nvinfo : EIATTR_KPARAM_INFO
	.align		4
.L_78:
        /*0038*/ 	.byte	0x04, 0x17
        /*003a*/ 	.short	(.L_80 - .L_79)
.L_79:
        /*003c*/ 	.word	0x00000000
        /*0040*/ 	.short	0x0002
        /*0042*/ 	.short	0x000c
        /*0044*/ 	.byte	0x00, 0xf0, 0x11, 0x00


	//----- nvinfo : EIATTR_KPARAM_INFO
	.align		4
.L_80:
        /*0048*/ 	.byte	0x04, 0x17
        /*004a*/ 	.short	(.L_82 - .L_81)
.L_81:
        /*004c*/ 	.word	0x00000000
        /*0050*/ 	.short	0x0001
        /*0052*/ 	.short	0x0008
        /*0054*/ 	.byte	0x00, 0xf0, 0x11, 0x00


	//----- nvinfo : EIATTR_KPARAM_INFO
	.align		4
.L_82:
        /*0058*/ 	.byte	0x04, 0x17
        /*005a*/ 	.short	(.L_84 - .L_83)
.L_83:
        /*005c*/ 	.word	0x00000000
        /*0060*/ 	.short	0x0000
        /*0062*/ 	.short	0x0000
        /*0064*/ 	.byte	0x00, 0xf5, 0x21, 0x00


	//----- nvinfo : EIATTR_SPARSE_MMA_MASK
	.align		4
.L_84:
        /*0068*/ 	.byte	0x03, 0x50
        /*006a*/ 	.short	0x0000


	//----- nvinfo : EIATTR_MAXREG_COUNT
	.align		4
        /*006c*/ 	.byte	0x03, 0x1b
        /*006e*/ 	.short	0x00ff


	//----- nvinfo : EIATTR_MERCURY_ISA_VERSION
	.align		4
        /*0070*/ 	.byte	0x03, 0x5f
        /*0072*/ 	.short	0x0101


	//----- nvinfo : EIATTR_VRC_CTA_INIT_COUNT
	.align		4
        /*0074*/ 	.byte	0x02, 0x4a
	.zero		1
	.zero		1


	//----- nvinfo : EIATTR_EXIT_INSTR_OFFSETS
	.align		4
        /*0078*/ 	.byte	0x04, 0x1c
        /*007a*/ 	.short	(.L_86 - .L_85)


	//   ....[0]....
.L_85:
        /*007c*/ 	.word	0x00000100


	//   ....[1]....
        /*0080*/ 	.word	0x00000150


	//   ....[2]....
        /*0084*/ 	.word	0x00000190


	//   ....[3]....
        /*0088*/ 	.word	0x00000420


	//   ....[4]....
        /*008c*/ 	.word	0x000004a0


	//----- nvinfo : EIATTR_CBANK_PARAM_SIZE
	.align		4
.L_86:
        /*0090*/ 	.byte	0x03, 0x19
        /*0092*/ 	.short	0x0019


	//----- nvinfo : EIATTR_PARAM_CBANK
	.align		4
        /*0094*/ 	.byte	0x04, 0x0a
        /*0096*/ 	.short	(.L_88 - .L_87)
	.align		4
.L_87:
        /*0098*/ 	.word	index@(.nv.constant0._Z6wrap1dP6float2iiiib)
        /*009c*/ 	.short	0x0380
        /*009e*/ 	.short	0x0019


	//----- nvinfo : EIATTR_SW_WAR
	.align		4
.L_88:
        /*00a0*/ 	.byte	0x04, 0x36
        /*00a2*/ 	.short	(.L_90 - .L_89)
.L_89:
        /*00a4*/ 	.word	0x00000008
.L_90:


//--------------------- .nv.info._Z11fftshiftc1dP6float2iii --------------------------
	.section	.nv.info._Z11fftshiftc1dP6float2iii,"",@"SHT_CUDA_INFO"
	.sectionflags	@""
	.align	4


	//----- nvinfo : EIATTR_CUDA_API_VERSION
	.align		4
        /*0000*/ 	.byte	0x04, 0x37
        /*0002*/ 	.short	(.L_92 - .L_91)
.L_91:
        /*0004*/ 	.word	0x00000082


	//----- nvinfo : EIATTR_KPARAM_INFO
	.align		4
.L_92:
        /*0008*/ 	.byte	0x04, 0x17
        /*000a*/ 	.short	(.L_94 - .L_93)
.L_93:
        /*000c*/ 	.word	0x00000000
        /*0010*/ 	.short	0x0003
        /*0012*/ 	.short	0x0010
        /*0014*/ 	.byte	0x00, 0xf0, 0x11, 0x00


	//----- nvinfo : EIATTR_KPARAM_INFO
	.align		4
.L_94:
        /*0018*/ 	.byte	0x04, 0x17
        /*001a*/ 	.short	(.L_96 - .L_95)
.L_95:
        /*001c*/ 	.word	0x00000000
        /*0020*/ 	.short	0x0002
        /*0022*/ 	.short	0x000c
        /*0024*/ 	.byte	0x00, 0xf0, 0x11, 0x00


	//----- nvinfo : EIATTR_KPARAM_INFO
	.align		4
.L_96:
        /*0028*/ 	.byte	0x04, 0x17
        /*002a*/ 	.short	(.L_98 - .L_97)
.L_97:
        /*002c*/ 	.word	0x00000000
        /*0030*/ 	.short	0x0001
        /*0032*/ 	.short	0x0008
        /*0034*/ 	.byte	0x00, 0xf0, 0x11, 0x00


	//----- nvinfo : EIATTR_KPARAM_INFO
	.align		4
.L_98:
        /*0038*/ 	.byte	0x04, 0x17
        /*003a*/ 	.short	(.L_100 - .L_99)
.L_99:
        /*003c*/ 	.word	0x00000000
        /*0040*/ 	.short	0x0000
        /*0042*/ 	.short	0x0000
        /*0044*/ 	.byte	0x00, 0xf5, 0x21, 0x00


	//----- nvinfo : EIATTR_SPARSE_MMA_MASK
	.align		4
.L_100:
        /*0048*/ 	.byte	0x03, 0x50
        /*004a*/ 	.short	0x0000


	//----- nvinfo : EIATTR_MAXREG_COUNT
	.align		4
        /*004c*/ 	.byte	0x03, 0x1b
        /*004e*/ 	.short	0x00ff


	//----- nvinfo : EIATTR_MERCURY_ISA_VERSION
	.align		4
        /*0050*/ 	.byte	0x03, 0x5f
        /*0052*/ 	.short	0x0101


	//----- nvinfo : EIATTR_VRC_CTA_INIT_COUNT
	.align		4
        /*0054*/ 	.byte	0x02, 0x4a
	.zero		1
	.zero		1


	//----- nvinfo : EIATTR_EXIT_INSTR_OFFSETS
	.align		4
        /*0058*/ 	.byte	0x04, 0x1c
        /*005a*/ 	.short	(.L_102 - .L_101)


	//   ....[0]....
.L_101:
        /*005c*/ 	.word	0x00000120


	//   ....[1]....
        /*0060*/ 	.word	0x00000200


	//----- nvinfo : EIATTR_CBANK_PARAM_SIZE
	.align		4
.L_102:
        /*0064*/ 	.byte	0x03, 0x19
        /*0066*/ 	.short	0x0014


	//----- nvinfo : EIATTR_PARAM_CBANK
	.align		4
        /*0068*/ 	.byte	0x04, 0x0a
        /*006a*/ 	.short	(.L_104 - .L_103)
	.align		4
.L_103:
        /*006c*/ 	.word	index@(.nv.constant0._Z11fftshiftc1dP6float2iii)
        /*0070*/ 	.short	0x0380
        /*0072*/ 	.short	0x0014


	//----- nvinfo : EIATTR_SW_WAR
	.align		4
.L_104:
        /*0074*/ 	.byte	0x04, 0x36
        /*0076*/ 	.short	(.L_106 - .L_105)
.L_105:
        /*0078*/ 	.word	0x00000008
.L_106:


//--------------------- .nv.info._Z8divker1dP6float2Pfiiiifb --------------------------
	.section	.nv.info._Z8divker1dP6float2Pfiiiifb,"",@"SHT_CUDA_INFO"
	.sectionflags	@""
	.align	4


	//----- nvinfo : EIATTR_CUDA_API_VERSION
	.align		4
        /*0000*/ 	.byte	0x04, 0x37
        /*0002*/ 	.short	(.L_108 - .L_107)
.L_107:
        /*0004*/ 	.word	0x00000082


	//----- nvinfo : EIATTR_KPARAM_INFO
	.align		4
.L_108:
        /*0008*/ 	.byte	0x04, 0x17
        /*000a*/ 	.short	(.L_110 - .L_109)
.L_109:
        /*000c*/ 	.word	0x00000000
        /*0010*/ 	.short	0x0007
        /*0012*/ 	.short	0x0024
        /*0014*/ 	.byte	0x00, 0xf0, 0x05, 0x00


	//----- nvinfo : EIATTR_KPARAM_INFO
	.align		4
.L_110:
        /*0018*/ 	.byte	0x04, 0x17
        /*001a*/ 	.short	(.L_112 - .L_111)
.L_111:
        /*001c*/ 	.word	0x00000000
        /*0020*/ 	.short	0x0006
        /*0022*/ 	.short	0x0020
        /*0024*/ 	.byte	0x00, 0xf0, 0x11, 0x00


	//----- nvinfo : EIATTR_KPARAM_INFO
	.align		4
.L_112:
        /*0028*/ 	.byte	0x04, 0x17
        /*002a*/ 	.short	(.L_114 - .L_113)
.L_113:
        /*002c*/ 	.word	0x00000000
        /*0030*/ 	.short	0x0005
        /*0032*/ 	.short	0x001c
        /*0034*/ 	.byte	0x00, 0xf0, 0x11, 0x00


	//----- nvinfo : EIATTR_KPARAM_INFO
	.align		4
.L_114:
        /*0038*/ 	.byte	0x04, 0x17
        /*003a*/ 	.short	(.L_116 - .L_115)
.L_115:
        /*003c*/ 	.word	0x00000000
        /*0040*/ 	.short	0x0004
        /*0042*/ 	.short	0x0018
        /*0044*/ 	.byte	0x00, 0xf0, 0x11, 0x00


	//----- nvinfo : EIATTR_KPARAM_INFO
	.align		4
.L_116:
        /*0048*/ 	.byte	0x04, 0x17
        /*004a*/ 	.short	(.L_118 - .L_117)
.L_117:
        /*004c*/ 	.word	0x00000000
        /*0050*/ 	.short	0x0003
        /*0052*/ 	.short	0x0014
        /*0054*/ 	.byte	0x00, 0xf0, 0x11, 0x00


	//----- nvinfo : EIATTR_KPARAM_INFO
	.align		4
.L_118:
        /*0058*/ 	.byte	0x04, 0x17
        /*005a*/ 	.short	(.L_120 - .L_119)
.L_119:
        /*005c*/ 	.word	0x00000000
        /*0060*/ 	.short	0x0002
        /*0062*/ 	.short	0x0010
        /*0064*/ 	.byte	0x00, 0xf0, 0x11, 0x00


	//----- nvinfo : EIATTR_KPARAM_INFO
	.align		4
.L_120:
        /*0068*/ 	.byte	0x04, 0x17
        /*006a*/ 	.short	(.L_122 - .L_121)
.L_121:
        /*006c*/ 	.word	0x00000000
        /*0070*/ 	.short	0x0001
        /*0072*/ 	.short	0x0008
        /*0074*/ 	.byte	0x00, 0xf5, 0x21, 0x00


	//----- nvinfo : EIATTR_KPARAM_INFO
	.align		4
.L_122:
        /*0078*/ 	.byte	0x04, 0x17
        /*007a*/ 	.short	(.L_124 - .L_123)
.L_123:
        /*007c*/ 	.word	0x00000000
        /*0080*/ 	.short	0x0000
        /*0082*/ 	.short	0x0000
        /*0084*/ 	.byte	0x00, 0xf5, 0x21, 0x00


	//----- nvinfo : EIATTR_SPARSE_MMA_MASK
	.align		4
.L_124:
        /*0088*/ 	.byte	0x03, 0x50
        /*008a*/ 	.short	0x0000


	//----- nvinfo : EIATTR_MAXREG_COUNT
	.align		4
        /*008c*/ 	.byte	0x03, 0x1b
        /*008e*/ 	.short	0x00ff


	//----- nvinfo : EIATTR_MERCURY_ISA_VERSION
	.align		4
        /*0090*/ 	.byte	0x03, 0x5f
        /*0092*/ 	.short	0x0101


	//----- nvinfo : EIATTR_VRC_CTA_INIT_COUNT
	.align		4
        /*0094*/ 	.byte	0x02, 0x4a
	.zero		1
	.zero		1


	//----- nvinfo : EIATTR_EXIT_INSTR_OFFSETS
	.align		4
        /*0098*/ 	.byte	0x04, 0x1c
        /*009a*/ 	.short	(.L_126 - .L_125)


	//   ....[0]....
.L_125:
        /*009c*/ 	.word	0x00000120


	//   ....[1]....
        /*00a0*/ 	.word	0x00000500


	//   ....[2]....
        /*00a4*/ 	.word	0x00000770


	//----- nvinfo : EIATTR_CRS_STACK_SIZE
	.align		4
.L_126:
        /*00a8*/ 	.byte	0x04, 0x1e
        /*00aa*/ 	.short	(.L_128 - .L_127)
.L_127:
        /*00ac*/ 	.word	0x00000000


	//----- nvinfo : EIATTR_CBANK_PARAM_SIZE
	.align		4
.L_128:
        /*00b0*/ 	.byte	0x03, 0x19
        /*00b2*/ 	.short	0x0025


	//----- nvinfo : EIATTR_PARAM_CBANK
	.align		4
        /*00b4*/ 	.byte	0x04, 0x0a
        /*00b6*/ 	.short	(.L_130 - .L_129)
	.align		4
.L_129:
        /*00b8*/ 	.word	index@(.nv.constant0._Z8divker1dP6float2Pfiiiifb)
        /*00bc*/ 	.short	0x0380
        /*00be*/ 	.short	0x0025


	//----- nvinfo : EIATTR_SW_WAR
	.align		4
.L_130:
        /*00c0*/ 	.byte	0x04, 0x36
        /*00c2*/ 	.short	(.L_132 - .L_131)
.L_131:
        /*00c4*/ 	.word	0x00000008
.L_132:


//--------------------- .nv.info._Z6take_xPffi    --------------------------
	.section	.nv.info._Z6take_xPffi,"",@"SHT_CUDA_INFO"
	.sectionflags	@""
	.align	4


	//----- nvinfo : EIATTR_CUDA_API_VERSION
	.align		4
        /*0000*/ 	.byte	0x04, 0x37
        /*0002*/ 	.short	(.L_134 - .L_133)
.L_133:
        /*0004*/ 	.word	0x00000082


	//----- nvinfo : EIATTR_KPARAM_INFO
	.align		4
.L_134:
        /*0008*/ 	.byte	0x04, 0x17
        /*000a*/ 	.short	(.L_136 - .L_135)
.L_135:
        /*000c*/ 	.word	0x00000000
        /*0010*/ 	.short	0x0002
        /*0012*/ 	.short	0x000c
        /*0014*/ 	.byte	0x00, 0xf0, 0x11, 0x00


	//----- nvinfo : EIATTR_KPARAM_INFO
	.align		4
.L_136:
        /*0018*/ 	.byte	0x04, 0x17
        /*001a*/ 	.short	(.L_138 - .L_137)
.L_137:
        /*001c*/ 	.word	0x00000000
        /*0020*/ 	.short	0x0001
        /*0022*/ 	.short	0x0008
        /*0024*/ 	.byte	0x00, 0xf0, 0x11, 0x00


	//----- nvinfo : EIATTR_KPARAM_INFO
	.align		4
.L_138:
        /*0028*/ 	.byte	0x04, 0x17
        /*002a*/ 	.short	(.L_140 - .L_139)
.L_139:
        /*002c*/ 	.word	0x00000000
        /*0030*/ 	.short	0x0000
        /*0032*/ 	.short	0x0000
        /*0034*/ 	.byte	0x00, 0xf5, 0x21, 0x00


	//----- nvinfo : EIATTR_SPARSE_MMA_MASK
	.align		4
.L_140:
        /*0038*/ 	.byte	0x03, 0x50
        /*003a*/ 	.short	0x0000


	//----- nvinfo : EIATTR_MAXREG_COUNT
	.align		4
        /*003c*/ 	.byte	0x03, 0x1b
        /*003e*/ 	.short	0x00ff


	//----- nvinfo : EIATTR_MERCURY_ISA_VERSION
	.align		4
        /*0040*/ 	.byte	0x03, 0x5f
        /*0042*/ 	.short	0x0101


	//----- nvinfo : EIATTR_VRC_CTA_INIT_COUNT
	.align		4
        /*0044*/ 	.byte	0x02, 0x4a
	.zero		1
	.zero		1


	//----- nvinfo : EIATTR_EXIT_INSTR_OFFSETS
	.align		4
        /*0048*/ 	.byte	0x04, 0x1c
        /*004a*/ 	.short	(.L_142 - .L_141)


	//   ....[0]....
.L_141:
        /*004c*/ 	.word	0x00000070


	//   ....[1]....
        /*0050*/ 	.word	0x00000940


	//----- nvinfo : EIATTR_CRS_STACK_SIZE
	.align		4
.L_142:
        /*0054*/ 	.byte	0x04, 0x1e
        /*0056*/ 	.short	(.L_144 - .L_143)
.L_143:
        /*0058*/ 	.word	0x00000000


	//----- nvinfo : EIATTR_CBANK_PARAM_SIZE
	.align		4
.L_144:
        /*005c*/ 	.byte	0x03, 0x19
        /*005e*/ 	.short	0x0010


	//----- nvinfo : EIATTR_PARAM_CBANK
	.align		4
        /*0060*/ 	.byte	0x04, 0x0a
        /*0062*/ 	.short	(.L_146 - .L_145)
	.align		4
.L_145:
        /*0064*/ 	.word	index@(.nv.constant0._Z6take_xPffi)
        /*0068*/ 	.short	0x0380
        /*006a*/ 	.short	0x0010


	//----- nvinfo : EIATTR_SW_WAR
	.align		4
.L_146:
        /*006c*/ 	.byte	0x04, 0x36
        /*006e*/ 	.short	(.L_148 - .L_147)
.L_147:
        /*0070*/ 	.word	0x00000008
.L_148:


//--------------------- .nv.callgraph             --------------------------
	.section	.nv.callgraph,"",@"SHT_CUDA_CALLGRAPH"
	.align	4
	.sectionentsize	8
	.align		4
        /*0000*/ 	.word	0x00000000
	.align		4
        /*0004*/ 	.word	0xffffffff
	.align		4
        /*0008*/ 	.word	0x00000000
	.align		4
        /*000c*/ 	.word	0xfffffffe
	.align		4
        /*0010*/ 	.word	0x00000000
	.align		4
        /*0014*/ 	.word	0xfffffffd
	.align		4
        /*0018*/ 	.word	0x00000000
	.align		4
        /*001c*/ 	.word	0xfffffffc


//--------------------- .nv.constant4             --------------------------
	.section	.nv.constant4,"a",@progbits
	.align	8
	.align		8
.nv.constant4:
        /*0000*/ 	.dword	__cudart_i2opi_f


//--------------------- .text._Z8gather1dP6float2S0_Pfifiiiib --------------------------
	.section	.text._Z8gather1dP6float2S0_Pfifiiiib,"ax",@progbits
	.align	128
        .global         _Z8gather1dP6float2S0_Pfifiiiib
        .type           _Z8gather1dP6float2S0_Pfifiiiib,@function
        .size           _Z8gather1dP6float2S0_Pfifiiiib,(.L_x_97 - _Z8gather1dP6float2S0_Pfifiiiib)
        .other          _Z8gather1dP6float2S0_Pfifiiiib,@"STO_CUDA_ENTRY STV_DEFAULT"
_Z8gather1dP6float2S0_Pfifiiiib:
.text._Z8gather1dP6float2S0_Pfifiiiib:
[----:B------:R-:W-:Y:S01]  /*0000*/  LDC R1, c[0x0][0x37c] ;  /* 0x0000df00ff017b82 */ /* 0x000fe20000000800 */
[----:B------:R-:W0:Y:S01]  /*0010*/  S2R R5, SR_CTAID.Y ;  /* 0x0000000000057919 */ /* 0x000e220000002600 */
[----:B------:R-:W1:Y:S06]  /*0020*/  LDCU UR4, c[0x0][0x360] ;  /* 0x00006c00ff0477ac */ /* 0x000e6c0008000800 */
[----:B------:R-:W2:Y:S01]  /*0030*/  LDC R4, c[0x0][0x3ac] ;  /* 0x0000eb00ff047b82 */ /* 0x000ea20000000800 */
[----:B------:R-:W0:Y:S01]  /*0040*/  S2R R0, SR_TID.Y ;  /* 0x0000000000007919 */ /* 0x000e220000002200 */
[----:B------:R-:W0:Y:S01]  /*0050*/  LDCU UR5, c[0x0][0x364] ;  /* 0x00006c80ff0577ac */ /* 0x000e220008000800 */
[----:B------:R-:W1:Y:S01]  /*0060*/  S2R R6, SR_CTAID.X ;  /* 0x0000000000067919 */ /* 0x000e620000002500 */
[----:B------:R-:W3:Y:S01]  /*0070*/  LDCU.64 UR10, c[0x0][0x3a0] ;  /* 0x00007400ff0a77ac */ /* 0x000ee20008000a00 */
[----:B------:R-:W1:Y:S01]  /*0080*/  S2R R3, SR_TID.X ;  /* 0x0000000000037919 */ /* 0x000e620000002100 */
[----:B------:R-:W4:Y:S01]  /*0090*/  LDCU UR6, c[0x0][0x368] ;  /* 0x00006d00ff0677ac */ /* 0x000f220008000800 */
[----:B------:R-:W4:Y:S01]  /*00a0*/  S2R R7, SR_CTAID.Z ;  /* 0x0000000000077919 */ /* 0x000f220000002700 */
[----:B------:R-:W4:Y:S01]  /*00b0*/  S2R R2, SR_TID.Z ;  /* 0x0000000000027919 */ /* 0x000f220000002300 */
[----:B0-----:R-:W-:-:S05]  /*00c0*/  IMAD R5, R5, UR5, R0 ;  /* 0x0000000505057c24 */ /* 0x001fca000f8e0200 */
[----:B---3--:R-:W-:Y:S01]  /*00d0*/  ISETP.GE.AND P0, PT, R5, UR11, PT ;  /* 0x0000000b05007c0c */ /* 0x008fe2000bf06270 */
[----:B-1----:R-:W-:-:S05]  /*00e0*/  IMAD R6, R6, UR4, R3 ;  /* 0x0000000406067c24 */ /* 0x002fca000f8e0203 */
[----:B------:R-:W-:Y:S01]  /*00f0*/  ISETP.GE.OR P0, PT, R6, UR10, P0 ;  /* 0x0000000a06007c0c */ /* 0x000fe20008706670 */
[----:B----4-:R-:W-:-:S05]  /*0100*/  IMAD R7, R7, UR6, R2 ;  /* 0x0000000607077c24 */ /* 0x010fca000f8e0202 */
[----:B--2---:R-:W-:-:S13]  /*0110*/  ISETP.GE.OR P0, PT, R7, R4, P0 ;  /* 0x000000040700720c */ /* 0x004fda0000706670 */
[----:B------:R-:W-:Y:S05]  /*0120*/  @P0 EXIT ;  /* 0x000000000000094d */ /* 0x000fea0003800000 */
[----:B------:R-:W0:Y:S01]  /*0130*/  LDCU.U8 UR4, c[0x0][0x3b0] ;  /* 0x00007600ff0477ac */ /* 0x000e220008000000 */
[----:B------:R-:W1:Y:S01]  /*0140*/  LDC.64 R14, c[0x0][0x380] ;  /* 0x0000e000ff0e7b82 */ /* 0x000e620000000a00 */
[--C-:B------:R-:W-:Y:S01]  /*0150*/  IMAD R2, R7, -0x2, R4.reuse ;  /* 0xfffffffe07027824 */ /* 0x100fe200078e0204 */
[----:B------:R-:W-:Y:S01]  /*0160*/  SHF.R.U32.HI R0, RZ, 0x1, R4 ;  /* 0x00000001ff007819 */ /* 0x000fe20000011604 */
[----:B------:R-:W-:Y:S01]  /*0170*/  IMAD R5, R5, UR10, RZ ;  /* 0x0000000a05057c24 */ /* 0x000fe2000f8e02ff */
[----:B------:R-:W2:Y:S01]  /*0180*/  LDCU.64 UR12, c[0x0][0x358] ;  /* 0x00006b00ff0c77ac */ /* 0x000ea20008000a00 */
[----:B------:R-:W-:Y:S01]  /*0190*/  HFMA2 R16, -RZ, RZ, 0, 0 ;  /* 0x00000000ff107431 */ /* 0x000fe200000001ff */
[----:B------:R-:W-:Y:S01]  /*01a0*/  ISETP.GT.U32.AND P0, PT, R7, R0, PT ;  /* 0x000000000700720c */ /* 0x000fe20003f04070 */
[----:B------:R-:W-:Y:S01]  /*01b0*/  IMAD R3, R0, R5, R5 ;  /* 0x0000000500037224 */ /* 0x000fe200078e0205 */
[----:B------:R-:W-:-:S04]  /*01c0*/  LOP3.LUT R2, R2, 0xfffffffe, RZ, 0xc0, !PT ;  /* 0xfffffffe02027812 */ /* 0x000fc800078ec0ff */
[----:B------:R-:W-:Y:S02]  /*01d0*/  SEL R2, R2, RZ, P0 ;  /* 0x000000ff02027207 */ /* 0x000fe40000000000 */
[----:B------:R-:W-:Y:S02]  /*01e0*/  IADD3 R3, PT, PT, R6, R3, RZ ;  /* 0x0000000306037210 */ /* 0x000fe40007ffe0ff */
[----:B------:R-:W-:Y:S01]  /*01f0*/  IADD3 R2, PT, PT, R7, R2, RZ ;  /* 0x0000000207027210 */ /* 0x000fe20007ffe0ff */
[----:B0-----:R-:W-:Y:S01]  /*0200*/  UPRMT UR8, UR4, 0x8880, URZ ;  /* 0x0000888004087896 */ /* 0x001fe200080000ff */
[----:B------:R-:W0:Y:S03]  /*0210*/  LDCU UR4, c[0x0][0x398] ;  /* 0x00007300ff0477ac */ /* 0x000e260008000800 */
[----:B------:R-:W-:Y:S02]  /*0220*/  IMAD R3, R2, UR10, R3 ;  /* 0x0000000a02037c24 */ /* 0x000fe4000f8e0203 */
[----:B------:R-:W-:-:S02]  /*0230*/  ISETP.NE.AND P1, PT, RZ, UR8, PT ;  /* 0x00000008ff007c0c */ /* 0x000fc4000bf25270 */
[----:B-1----:R-:W-:Y:S02]  /*0240*/  IMAD.WIDE R14, R3, 0x8, R14 ;  /* 0x00000008030e7825 */ /* 0x002fe400078e020e */
[----:B------:R-:W1:Y:S09]  /*0250*/  LDC.64 R2, c[0x0][0x390] ;  /* 0x0000e400ff027b82 */ /* 0x000e720000000a00 */
[----:B--2---:R-:W2:Y:S01]  /*0260*/  @P1 LDG.E.64 R16, desc[UR12][R14.64] ;  /* 0x0000000c0e101981 */ /* 0x004ea2000c1e1b00 */
[----:B0-----:R-:W-:Y:S01]  /*0270*/  UISETP.GE.AND UP0, UPT, UR4, URZ, UPT ;  /* 0x000000ff0400728c */ /* 0x001fe2000bf06270 */
[----:B------:R-:W-:Y:S01]  /*0280*/  MOV R11, RZ ;  /* 0x000000ff000b7202 */ /* 0x000fe20000000f00 */
[----:B-1----:R-:W-:Y:S01]  /*0290*/  IMAD.WIDE.U32 R2, R7, 0x4, R2 ;  /* 0x0000000407027825 */ /* 0x002fe200078e0002 */
[----:B--2---:R-:W-:-:S06]  /*02a0*/  @P1 FSEL R11, -R17, R17, P0 ;  /* 0x00000011110b1208 */ /* 0x004fcc0000000100 */
[----:B------:R-:W-:Y:S05]  /*02b0*/  BRA.U !UP0, `(.L_x_0) ;  /* 0x0000002108507547 */ /* 0x000fea000b800000 */
[----:B------:R-:W0:Y:S01]  /*02c0*/  LDCU UR4, c[0x0][0x39c] ;  /* 0x00007380ff0477ac */ /* 0x000e220008000800 */
[----:B------:R-:W-:Y:S01]  /*02d0*/  I2FP.F32.S32 R0, UR10 ;  /* 0x0000000a00007c45 */ /* 0x000fe20008201400 */
[----:B------:R1:W5:Y:S01]  /*02e0*/  LDG.E R10, desc[UR12][R2.64] ;  /* 0x0000000c020a7981 */ /* 0x000362000c1e1900 */
[----:B------:R-:W-:Y:S01]  /*02f0*/  MOV R12, 0x1 ;  /* 0x00000001000c7802 */ /* 0x000fe20000000f00 */
[----:B------:R-:W-:Y:S02]  /*0300*/  UMOV UR5, 0x400921fb ;  /* 0x400921fb00057882 */ /* 0x000fe40000000000 */
[----:B0-----:R-:W-:Y:S01]  /*0310*/  FMUL R0, R0, UR4 ;  /* 0x0000000400007c20 */ /* 0x001fe20008400000 */
[----:B------:R-:W-:-:S03]  /*0320*/  UMOV UR4, 0x54442d18 ;  /* 0x54442d1800047882 */ /* 0x000fc60000000000 */
[----:B------:R-:W0:Y:S08]  /*0330*/  F2F.F64.F32 R8, R0 ;  /* 0x0000000000087310 */ /* 0x000e300000201800 */
[----:B0-----:R-:W0:Y:S02]  /*0340*/  MUFU.RCP64H R13, R9 ;  /* 0x00000009000d7308 */ /* 0x001e240000001800 */
[----:B0-----:R-:W-:-:S08]  /*0350*/  DFMA R18, -R8, R12, 1 ;  /* 0x3ff000000812742b */ /* 0x001fd0000000010c */
[----:B------:R-:W-:-:S08]  /*0360*/  DFMA R18, R18, R18, R18 ;  /* 0x000000121212722b */ /* 0x000fd00000000012 */
[----:B------:R-:W-:-:S08]  /*0370*/  DFMA R18, R12, R18, R12 ;  /* 0x000000120c12722b */ /* 0x000fd0000000000c */
[----:B------:R-:W-:-:S08]  /*0380*/  DFMA R12, -R8, R18, 1 ;  /* 0x3ff00000080c742b */ /* 0x000fd00000000112 */
[----:B------:R-:W-:-:S08]  /*0390*/  DFMA R12, R18, R12, R18 ;  /* 0x0000000c120c722b */ /* 0x000fd00000000012 */
[----:B-1----:R-:W-:-:S08]  /*03a0*/  DMUL R2, R12, UR4 ;  /* 0x000000040c027c28 */ /* 0x002fd00008000000 */
[----:B------:R-:W-:-:S08]  /*03b0*/  DFMA R18, -R8, R2, UR4 ;  /* 0x0000000408127e2b */ /* 0x000fd00008000102 */
[----:B------:R-:W-:-:S10]  /*03c0*/  DFMA R2, R12, R18, R2 ;  /* 0x000000120c02722b */ /* 0x000fd40000000002 */
[----:B------:R-:W-:-:S05]  /*03d0*/  FFMA R0, RZ, R9, R3 ;  /* 0x00000009ff007223 */ /* 0x000fca0000000003 */
[----:B------:R-:W-:-:S13]  /*03e0*/  FSETP.GT.AND P0, PT, |R0|, 1.469367938527859385e-39, PT ;  /* 0x001000000000780b */ /* 0x000fda0003f04200 */
[----:B------:R-:W-:Y:S05]  /*03f0*/  @P0 BRA `(.L_x_1) ;  /* 0x0000000000180947 */ /* 0x000fea0003800000 */
[----:B------:R-:W-:Y:S02]  /*0400*/  MOV R12, R8 ;  /* 0x00000008000c7202 */ /* 0x000fe40000000f00 */
[----:B------:R-:W-:Y:S02]  /*0410*/  MOV R13, R9 ;  /* 0x00000009000d7202 */ /* 0x000fe40000000f00 */
[----:B------:R-:W-:Y:S02]  /*0420*/  MOV R0, 0x54442d18 ;  /* 0x54442d1800007802 */ /* 0x000fe40000000f00 */
[----:B------:R-:W-:Y:S02]  /*0430*/  MOV R7, 0x400921fb ;  /* 0x400921fb00077802 */ /* 0x000fe40000000f00 */
[----:B------:R-:W-:-:S07]  /*0440*/  MOV R28, 0x460 ;  /* 0x00000460001c7802 */ /* 0x000fce0000000f00 */
[----:B-----5:R-:W-:Y:S05]  /*0450*/  CALL.REL.NOINC `($__internal_0_$__cuda_sm20_div_rn_f64_full) ;  /* 0x0000002000047944 */ /* 0x020fea0003c00000 */
.L_x_1:
[----:B------:R-:W0:Y:S02]  /*0460*/  F2F.F32.F64 R2, R2 ;  /* 0x0000000200027310 */ /* 0x000e240000301000 */
[----:B0-----:R-:W-:-:S06]  /*0470*/  IADD3 R0, PT, PT, R2, -0xd000000, RZ ;  /* 0xf300000002007810 */ /* 0x001fcc0007ffe0ff */
[----:B------:R0:W1:Y:S01]  /*0480*/  MUFU.RSQ R7, R2 ;  /* 0x0000000200077308 */ /* 0x0000620000001400 */
[----:B------:R-:W-:-:S13]  /*0490*/  ISETP.GT.U32.AND P0, PT, R0, 0x727fffff, PT ;  /* 0x727fffff0000780c */ /* 0x000fda0003f04070 */
[----:B0-----:R-:W-:Y:S05]  /*04a0*/  @!P0 BRA `(.L_x_2) ;  /* 0x00000000000c8947 */ /* 0x001fea0003800000 */
[----:B------:R-:W-:-:S07]  /*04b0*/  MOV R4, 0x4d0 ;  /* 0x000004d000047802 */ /* 0x000fce0000000f00 */
[----:B-1---5:R-:W-:Y:S05]  /*04c0*/  CALL.REL.NOINC `($__internal_1_$__cuda_sm20_sqrt_rn_f32_slowpath) ;  /* 0x00000024005c7944 */ /* 0x022fea0003c00000 */
[----:B------:R-:W-:Y:S05]  /*04d0*/  BRA `(.L_x_3) ;  /* 0x0000000000107947 */ /* 0x000fea0003800000 */
.L_x_2:
[----:B-1----:R-:W-:Y:S01]  /*04e0*/  FMUL.FTZ R8, R2, R7 ;  /* 0x0000000702087220 */ /* 0x002fe20000410000 */
[----:B------:R-:W-:-:S03]  /*04f0*/  FMUL.FTZ R0, R7, 0.5 ;  /* 0x3f00000007007820 */ /* 0x000fc60000410000 */
[----:B------:R-:W-:-:S04]  /*0500*/  FFMA R3, -R8, R8, R2 ;  /* 0x0000000808037223 */ /* 0x000fc80000000102 */
[----:B------:R-:W-:-:S07]  /*0510*/  FFMA R8, R3, R0, R8 ;  /* 0x0000000003087223 */ /* 0x000fce0000000008 */
.L_x_3:
[----:B------:R-:W0:Y:S01]  /*0520*/  LDCU UR4, c[0x0][0x39c] ;  /* 0x00007380ff0477ac */ /* 0x000e220008000800 */
[----:B------:R-:W-:Y:S01]  /*0530*/  MOV R2, 0x1 ;  /* 0x0000000100027802 */ /* 0x000fe20000000f00 */
[----:B------:R-:W-:Y:S01]  /*0540*/  UMOV UR5, 0x4023bd3c ;  /* 0x4023bd3c00057882 */ /* 0x000fe20000000000 */
[----:B0-----:R-:W0:Y:S01]  /*0550*/  F2F.F64.F32 R12, UR4 ;  /* 0x00000004000c7d10 */ /* 0x001e220008201800 */
[----:B------:R-:W-:-:S07]  /*0560*/  UMOV UR4, 0xc9be45de ;  /* 0xc9be45de00047882 */ /* 0x000fce0000000000 */
[----:B0-----:R-:W0:Y:S02]  /*0570*/  MUFU.RCP64H R3, R13 ;  /* 0x0000000d00037308 */ /* 0x001e240000001800 */
[----:B0-----:R-:W-:-:S08]  /*0580*/  DFMA R18, -R12, R2, 1 ;  /* 0x3ff000000c12742b */ /* 0x001fd00000000102 */
[----:B------:R-:W-:-:S08]  /*0590*/  DFMA R18, R18, R18, R18 ;  /* 0x000000121212722b */ /* 0x000fd00000000012 */
[----:B------:R-:W-:-:S08]  /*05a0*/  DFMA R18, R2, R18, R2 ;  /* 0x000000120212722b */ /* 0x000fd00000000002 */
[----:B------:R-:W-:-:S08]  /*05b0*/  DFMA R2, -R12, R18, 1 ;  /* 0x3ff000000c02742b */ /* 0x000fd00000000112 */
[----:B------:R-:W-:-:S08]  /*05c0*/  DFMA R2, R18, R2, R18 ;  /* 0x000000021202722b */ /* 0x000fd00000000012 */
[----:B------:R-:W-:-:S08]  /*05d0*/  DMUL R18, R2, -UR4 ;  /* 0x8000000402127c28 */ /* 0x000fd00008000000 */
[----:B------:R-:W-:-:S08]  /*05e0*/  DFMA R20, -R12, R18, -UR4 ;  /* 0x800000040c147e2b */ /* 0x000fd00008000112 */
[----:B------:R-:W-:-:S10]  /*05f0*/  DFMA R2, R2, R20, R18 ;  /* 0x000000140202722b */ /* 0x000fd40000000012 */
[----:B------:R-:W-:-:S05]  /*0600*/  FFMA R0, RZ, R13, R3 ;  /* 0x0000000dff007223 */ /* 0x000fca0000000003 */
[----:B------:R-:W-:-:S13]  /*0610*/  FSETP.GT.AND P0, PT, |R0|, 1.469367938527859385e-39, PT ;  /* 0x001000000000780b */ /* 0x000fda0003f04200 */
[----:B------:R-:W-:Y:S05]  /*0620*/  @P0 BRA `(.L_x_4) ;  /* 0x0000000000100947 */ /* 0x000fea0003800000 */
[----:B------:R-:W-:Y:S02]  /*0630*/  MOV R0, 0xc9be45de ;  /* 0xc9be45de00007802 */ /* 0x000fe40000000f00 */
[----:B------:R-:W-:Y:S02]  /*0640*/  MOV R7, 0xc023bd3c ;  /* 0xc023bd3c00077802 */ /* 0x000fe40000000f00 */
[----:B------:R-:W-:-:S07]  /*0650*/  MOV R28, 0x670 ;  /* 0x00000670001c7802 */ /* 0x000fce0000000f00 */
[----:B-----5:R-:W-:Y:S05]  /*0660*/  CALL.REL.NOINC `($__internal_0_$__cuda_sm20_div_rn_f64_full) ;  /* 0x0000001c00807944 */ /* 0x020fea0003c00000 */
.L_x_4:
[----:B------:R-:W0:Y:S01]  /*0670*/  LDCU UR6, c[0x0][0x3a8] ;  /* 0x00007500ff0677ac */ /* 0x000e220008000800 */
[----:B------:R-:W-:Y:S01]  /*0680*/  IMAD.IADD R6, R6, 0x1, R5 ;  /* 0x0000000106067824 */ /* 0x000fe200078e0205 */
[----:B------:R-:W1:Y:S01]  /*0690*/  LDCU UR9, c[0x0][0x398] ;  /* 0x00007300ff0977ac */ /* 0x000e620008000800 */
[----:B------:R-:W2:Y:S01]  /*06a0*/  LDCU.64 UR4, c[0x0][0x3a0] ;  /* 0x00007400ff0477ac */ /* 0x000ea20008000a00 */
[----:B------:R-:W-:Y:S02]  /*06b0*/  UISETP.NE.AND UP0, UPT, UR8, URZ, UPT ;  /* 0x000000ff0800728c */ /* 0x000fe4000bf05270 */
[----:B0-----:R-:W-:Y:S01]  /*06c0*/  USHF.L.U32 UR7, UR6, 0x1, URZ ;  /* 0x0000000106077899 */ /* 0x001fe200080006ff */
[----:B-1----:R-:W-:Y:S01]  /*06d0*/  I2FP.F32.U32 R9, UR9 ;  /* 0x0000000900097c45 */ /* 0x002fe20008201000 */
[----:B------:R-:W-:-:S04]  /*06e0*/  UIADD3 UR6, UPT, UPT, UR9, UR6, URZ ;  /* 0x0000000609067290 */ /* 0x000fc8000fffe0ff */
[----:B------:R-:W-:Y:S01]  /*06f0*/  I2FP.F32.S32 R7, UR7 ;  /* 0x0000000700077c45 */ /* 0x000fe20008201400 */
[----:B--2---:R-:W-:Y:S02]  /*0700*/  UIMAD UR7, UR5, UR4, URZ ;  /* 0x00000004050772a4 */ /* 0x004fe4000f8e02ff */
[----:B------:R-:W-:Y:S02]  /*0710*/  USHF.L.U32 UR4, UR9, 0x1, URZ ;  /* 0x0000000109047899 */ /* 0x000fe400080006ff */
[----:B-----5:R-:W-:-:S06]  /*0720*/  FMUL R0, R10, R7 ;  /* 0x000000070a007220 */ /* 0x020fcc0000400000 */
[----:B------:R-:W0:Y:S02]  /*0730*/  FRND.FLOOR R0, R0 ;  /* 0x0000000000007307 */ /* 0x000e240000205000 */
[----:B0-----:R-:W-:Y:S01]  /*0740*/  FADD R5, R0, -R9 ;  /* 0x8000000900057221 */ /* 0x001fe20000000000 */
[----:B------:R-:W-:Y:S06]  /*0750*/  BRA.U UP0, `(.L_x_5) ;  /* 0x0000001100147547 */ /* 0x000fec000b800000 */
[----:B------:R-:W-:-:S04]  /*0760*/  UISETP.LT.AND UP0, UPT, URZ, UR4, UPT ;  /* 0x00000004ff00728c */ /* 0x000fc8000bf01270 */
[----:B------:R-:W-:Y:S02]  /*0770*/  USEL UR9, URZ, UR4, !UP0 ;  /* 0x00000004ff097287 */ /* 0x000fe4000c000000 */
[----:B------:R-:W-:-:S03]  /*0780*/  UISETP.GE.AND UP0, UPT, UR4, 0x3, UPT ;  /* 0x000000030400788c */ /* 0x000fc6000bf06270 */
[----:B------:R-:W-:-:S06]  /*0790*/  UMOV UR4, URZ ;  /* 0x000000ff00047c82 */ /* 0x000fcc0008000000 */
[----:B------:R-:W-:Y:S05]  /*07a0*/  BRA.U !UP0, `(.L_x_6) ;  /* 0x0000000908487547 */ /* 0x000fea000b800000 */
[----:B------:R-:W0:Y:S01]  /*07b0*/  LDC.64 R18, c[0x0][0x388] ;  /* 0x0000e200ff127b82 */ /* 0x000e220000000a00 */
[----:B------:R-:W-:Y:S01]  /*07c0*/  UIADD3 UR4, UPT, UPT, UR9, 0x1, URZ ;  /* 0x0000000109047890 */ /* 0x000fe2000fffe0ff */
[----:B------:R-:W-:-:S03]  /*07d0*/  UMOV UR5, URZ ;  /* 0x000000ff00057c82 */ /* 0x000fc60008000000 */
[----:B------:R-:W-:-:S12]  /*07e0*/  ULOP3.LUT UR4, UR4, 0x7ffffffc, URZ, 0xc0, !UPT ;  /* 0x7ffffffc04047892 */ /* 0x000fd8000f8ec0ff */
.L_x_15:
[----:B------:R-:W-:Y:S01]  /*07f0*/  I2FP.F32.U32 R0, UR5 ;  /* 0x0000000500007c45 */ /* 0x000fe20008201000 */
[----:B------:R-:W1:Y:S01]  /*0800*/  MUFU.RCP R4, R7 ;  /* 0x0000000700047308 */ /* 0x000e620000001000 */
[----:B------:R-:W-:Y:S03]  /*0810*/  BSSY.RECONVERGENT B2, `(.L_x_7) ;  /* 0x000000e000027945 */ /* 0x000fe60003800200 */
[----:B------:R-:W-:-:S06]  /*0820*/  FADD R20, R0, R5 ;  /* 0x0000000500147221 */ /* 0x000fcc0000000000 */
[----:B------:R-:W2:Y:S01]  /*0830*/  F2I.TRUNC.NTZ R20, R20 ;  /* 0x0000001400147305 */ /* 0x000ea2000020f100 */
[----:B-1----:R-:W-:-:S04]  /*0840*/  FFMA R9, -R7, R4, 1 ;  /* 0x3f80000007097423 */ /* 0x002fc80000000104 */
[----:B------:R-:W-:Y:S01]  /*0850*/  FFMA R9, R4, R9, R4 ;  /* 0x0000000904097223 */ /* 0x000fe20000000004 */
[----:B--2---:R-:W-:-:S04]  /*0860*/  I2FP.F32.S32 R0, R20 ;  /* 0x0000001400007245 */ /* 0x004fc80000201400 */
[----:B------:R-:W1:Y:S01]  /*0870*/  FCHK P0, R0, R7 ;  /* 0x0000000700007302 */ /* 0x000e620000000000 */
[----:B------:R-:W-:-:S04]  /*0880*/  FFMA R4, R0, R9, RZ ;  /* 0x0000000900047223 */ /* 0x000fc800000000ff */
[----:B------:R-:W-:-:S04]  /*0890*/  FFMA R12, -R7, R4, R0 ;  /* 0x00000004070c7223 */ /* 0x000fc80000000100 */
[----:B------:R-:W-:Y:S01]  /*08a0*/  FFMA R9, R9, R12, R4 ;  /* 0x0000000c09097223 */ /* 0x000fe20000000004 */
[----:B-1----:R-:W-:Y:S06]  /*08b0*/  @!P0 BRA `(.L_x_8) ;  /* 0x00000000000c8947 */ /* 0x002fec0003800000 */
[----:B------:R-:W-:-:S07]  /*08c0*/  MOV R12, 0x8e0 ;  /* 0x000008e0000c7802 */ /* 0x000fce0000000f00 */
[----:B0-----:R-:W-:Y:S05]  /*08d0*/  CALL.REL.NOINC `($__internal_2_$__cuda_sm3x_div_rn_noftz_f32_slowpath) ;  /* 0x0000002000b87944 */ /* 0x001fea0003c00000 */
[----:B------:R-:W-:-:S07]  /*08e0*/  MOV R9, R0 ;  /* 0x0000000000097202 */ /* 0x000fce0000000f00 */
.L_x_8:
[----:B------:R-:W-:Y:S05]  /*08f0*/  BSYNC.RECONVERGENT B2 ;  /* 0x0000000000027941 */ /* 0x000fea0003800200 */
.L_x_7:
[----:B------:R-:W-:-:S05]  /*0900*/  IADD3 R13, PT, PT, R20, UR6, RZ ;  /* 0x00000006140d7c10 */ /* 0x000fca000fffe0ff */
[----:B------:R-:W-:-:S04]  /*0910*/  IMAD R13, R13, UR7, R6 ;  /* 0x000000070d0d7c24 */ /* 0x000fc8000f8e0206 */
[----:B0-----:R-:W-:-:S06]  /*0920*/  IMAD.WIDE R12, R13, 0x8, R18 ;  /* 0x000000080d0c7825 */ /* 0x001fcc00078e0212 */
[----:B------:R-:W2:Y:S01]  /*0930*/  LDG.E.64 R12, desc[UR12][R12.64] ;  /* 0x0000000c0c0c7981 */ /* 0x000ea2000c1e1b00 */
[----:B------:R-:W-:Y:S01]  /*0940*/  FADD R9, -R10, R9 ;  /* 0x000000090a097221 */ /* 0x000fe20000000100 */
[----:B------:R-:W-:Y:S01]  /*0950*/  UIADD3 UR11, UPT, UPT, UR5, 0x1, URZ ;  /* 0x00000001050b7890 */ /* 0x000fe2000fffe0ff */
[----:B------:R-:W0:Y:S01]  /*0960*/  MUFU.RCP R24, R7 ;  /* 0x0000000700187308 */ /* 0x000e220000001000 */
[----:B------:R-:W-:Y:S01]  /*0970*/  BSSY.RECONVERGENT B2, `(.L_x_9) ;  /* 0x000001b000027945 */ /* 0x000fe20003800200 */
[----:B------:R-:W-:-:S03]  /*0980*/  FMUL R21, R9, R9 ;  /* 0x0000000909157220 */ /* 0x000fc60000400000 */
[----:B------:R-:W-:-:S03]  /*0990*/  I2FP.F32.U32 R0, UR11 ;  /* 0x0000000b00007c45 */ /* 0x000fc60008201000 */
[----:B------:R-:W1:Y:S01]  /*09a0*/  F2F.F64.F32 R20, R21 ;  /* 0x0000001500147310 */ /* 0x000e620000201800 */
[----:B0-----:R-:W-:Y:S01]  /*09b0*/  FFMA R17, -R7, R24, 1 ;  /* 0x3f80000007117423 */ /* 0x001fe20000000118 */
[----:B-1----:R-:W-:Y:S01]  /*09c0*/  DMUL R22, R20, R2 ;  /* 0x0000000214167228 */ /* 0x002fe20000000000 */
[----:B------:R-:W-:Y:S02]  /*09d0*/  FADD R20, R0, R5 ;  /* 0x0000000500147221 */ /* 0x000fe40000000000 */
[----:B------:R-:W-:-:S04]  /*09e0*/  FFMA R0, R24, R17, R24 ;  /* 0x0000001118007223 */ /* 0x000fc80000000018 */
[----:B------:R-:W0:Y:S08]  /*09f0*/  F2I.TRUNC.NTZ R20, R20 ;  /* 0x0000001400147305 */ /* 0x000e30000020f100 */
[----:B------:R-:W1:Y:S02]  /*0a00*/  F2F.F32.F64 R22, R22 ;  /* 0x0000001600167310 */ /* 0x000e640000301000 */
[----:B-1----:R-:W-:Y:S01]  /*0a10*/  FMUL R4, R22, 1.4426950216293334961 ;  /* 0x3fb8aa3b16047820 */ /* 0x002fe20000400000 */
[----:B0-----:R-:W-:-:S04]  /*0a20*/  I2FP.F32.S32 R22, R20 ;  /* 0x0000001400167245 */ /* 0x001fc80000201400 */
[----:B------:R-:W-:Y:S01]  /*0a30*/  FSETP.GEU.AND P0, PT, R4, -126, PT ;  /* 0xc2fc00000400780b */ /* 0x000fe20003f0e000 */
[----:B------:R-:W-:-:S04]  /*0a40*/  FFMA R17, R0, R22, RZ ;  /* 0x0000001600117223 */ /* 0x000fc800000000ff */
[----:B------:R-:W-:-:S04]  /*0a50*/  FFMA R21, -R7, R17, R22 ;  /* 0x0000001107157223 */ /* 0x000fc80000000116 */
[----:B------:R-:W-:-:S04]  /*0a60*/  FFMA R0, R0, R21, R17 ;  /* 0x0000001500007223 */ /* 0x000fc80000000011 */
[----:B------:R-:W-:-:S04]  /*0a70*/  @!P0 FMUL R4, R4, 0.5 ;  /* 0x3f00000004048820 */ /* 0x000fc80000400000 */
[----:B------:R-:W0:Y:S02]  /*0a80*/  MUFU.EX2 R9, R4 ;  /* 0x0000000400097308 */ /* 0x000e240000000800 */
[----:B0-----:R-:W-:-:S06]  /*0a90*/  @!P0 FMUL R9, R9, R9 ;  /* 0x0000000909098220 */ /* 0x001fcc0000400000 */
[----:B------:R-:W0:Y:S01]  /*0aa0*/  FCHK P0, R22, R7 ;  /* 0x0000000716007302 */ /* 0x000e220000000000 */
[----:B------:R-:W-:-:S04]  /*0ab0*/  FMUL R9, R9, R8 ;  /* 0x0000000809097220 */ /* 0x000fc80000400000 */
[C---:B--2---:R-:W-:Y:S01]  /*0ac0*/  FFMA R25, R9.reuse, R12, R16 ;  /* 0x0000000c09197223 */ /* 0x044fe20000000010 */
[----:B------:R-:W-:Y:S01]  /*0ad0*/  FFMA R16, R9, R13, R11 ;  /* 0x0000000d09107223 */ /* 0x000fe2000000000b */
[----:B0-----:R-:W-:Y:S06]  /*0ae0*/  @!P0 BRA `(.L_x_10) ;  /* 0x00000000000c8947 */ /* 0x001fec0003800000 */
[----:B------:R-:W-:Y:S02]  /*0af0*/  MOV R0, R22 ;  /* 0x0000001600007202 */ /* 0x000fe40000000f00 */
[----:B------:R-:W-:-:S07]  /*0b00*/  MOV R12, 0xb20 ;  /* 0x00000b20000c7802 */ /* 0x000fce0000000f00 */
[----:B------:R-:W-:Y:S05]  /*0b10*/  CALL.REL.NOINC `($__internal_2_$__cuda_sm3x_div_rn_noftz_f32_slowpath) ;  /* 0x0000002000287944 */ /* 0x000fea0003c00000 */
.L_x_10:
[----:B------:R-:W-:Y:S05]  /*0b20*/  BSYNC.RECONVERGENT B2 ;  /* 0x0000000000027941 */ /* 0x000fea0003800200 */
.L_x_9:
[----:B------:R-:W-:-:S05]  /*0b30*/  IADD3 R9, PT, PT, R20, UR6, RZ ;  /* 0x0000000614097c10 */ /* 0x000fca000fffe0ff */
[----:B------:R-:W-:-:S04]  /*0b40*/  IMAD R9, R9, UR7, R6 ;  /* 0x0000000709097c24 */ /* 0x000fc8000f8e0206 */
[----:B------:R-:W-:-:S06]  /*0b50*/  IMAD.WIDE R12, R9, 0x8, R18 ;  /* 0x00000008090c7825 */ /* 0x000fcc00078e0212 */
[----:B------:R-:W2:Y:S01]  /*0b60*/  LDG.E.64 R12, desc[UR12][R12.64] ;  /* 0x0000000c0c0c7981 */ /* 0x000ea2000c1e1b00 */
[----:B------:R-:W-:Y:S01]  /*0b70*/  FADD R0, -R10, R0 ;  /* 0x000000000a007221 */ /* 0x000fe20000000100 */
[----:B------:R-:W-:Y:S01]  /*0b80*/  UIADD3 UR11, UPT, UPT, UR5, 0x2, URZ ;  /* 0x00000002050b7890 */ /* 0x000fe2000fffe0ff */
[----:B------:R-:W0:Y:S01]  /*0b90*/  MUFU.RCP R24, R7 ;  /* 0x0000000700187308 */ /* 0x000e220000001000 */
[----:B------:R-:W-:Y:S01]  /*0ba0*/  BSSY.RECONVERGENT B2, `(.L_x_11) ;  /* 0x000001b000027945 */ /* 0x000fe20003800200 */
[----:B------:R-:W-:-:S03]  /*0bb0*/  FMUL R0, R0, R0 ;  /* 0x0000000000007220 */ /* 0x000fc60000400000 */
[----:B------:R-:W-:-:S03]  /*0bc0*/  I2FP.F32.U32 R22, UR11 ;  /* 0x0000000b00167c45 */ /* 0x000fc60008201000 */
[----:B------:R1:W3:Y:S02]  /*0bd0*/  F2F.F64.F32 R20, R0 ;  /* 0x0000000000147310 */ /* 0x0002e40000201800 */
[----:B------:R-:W-:-:S06]  /*0be0*/  FADD R11, R22, R5 ;  /* 0x00000005160b7221 */ /* 0x000fcc0000000000 */
[----:B------:R-:W4:Y:S01]  /*0bf0*/  F2I.TRUNC.NTZ R11, R11 ;  /* 0x0000000b000b7305 */ /* 0x000f22000020f100 */
[----:B0-----:R-:W-:-:S04]  /*0c00*/  FFMA R17, -R7, R24, 1 ;  /* 0x3f80000007117423 */ /* 0x001fc80000000118 */
[----:B-1----:R-:W-:Y:S01]  /*0c10*/  FFMA R0, R24, R17, R24 ;  /* 0x0000001118007223 */ /* 0x002fe20000000018 */
[----:B---3--:R-:W-:Y:S01]  /*0c20*/  DMUL R20, R20, R2 ;  /* 0x0000000214147228 */ /* 0x008fe20000000000 */
[----:B----4-:R-:W-:-:S09]  /*0c30*/  I2FP.F32.S32 R22, R11 ;  /* 0x0000000b00167245 */ /* 0x010fd20000201400 */
[----:B------:R0:W1:Y:S01]  /*0c40*/  F2F.F32.F64 R20, R20 ;  /* 0x0000001400147310 */ /* 0x0000620000301000 */
[----:B------:R-:W-:-:S04]  /*0c50*/  FFMA R17, R0, R22, RZ ;  /* 0x0000001600117223 */ /* 0x000fc800000000ff */
[----:B0-----:R-:W-:-:S04]  /*0c60*/  FFMA R21, -R7, R17, R22 ;  /* 0x0000001107157223 */ /* 0x001fc80000000116 */
[----:B------:R-:W-:Y:S01]  /*0c70*/  FFMA R0, R0, R21, R17 ;  /* 0x0000001500007223 */ /* 0x000fe20000000011 */
[----:B-1----:R-:W-:-:S05]  /*0c80*/  FMUL R4, R20, 1.4426950216293334961 ;  /* 0x3fb8aa3b14047820 */ /* 0x002fca0000400000 */
[----:B------:R-:W-:-:S13]  /*0c90*/  FSETP.GEU.AND P0, PT, R4, -126, PT ;  /* 0xc2fc00000400780b */ /* 0x000fda0003f0e000 */
        /* <DEDUP_REMOVED lines=11> */
.L_x_12:
[----:B------:R-:W-:Y:S05]  /*0d50*/  BSYNC.RECONVERGENT B2 ;  /* 0x0000000000027941 */ /* 0x000fea0003800200 */
.L_x_11:
        /* <DEDUP_REMOVED lines=34> */
.L_x_14:
[----:B------:R-:W-:Y:S05]  /*0f80*/  BSYNC.RECONVERGENT B2 ;  /* 0x0000000000027941 */ /* 0x000fea0003800200 */
.L_x_13:
[----:B------:R-:W-:-:S05]  /*0f90*/  IADD3 R11, PT, PT, R11, UR6, RZ ;  /* 0x000000060b0b7c10 */ /* 0x000fca000fffe0ff */
[----:B------:R-:W-:-:S04]  /*0fa0*/  IMAD R11, R11, UR7, R6 ;  /* 0x000000070b0b7c24 */ /* 0x000fc8000f8e0206 */
[----:B------:R-:W-:-:S06]  /*0fb0*/  IMAD.WIDE R16, R11, 0x8, R18 ;  /* 0x000000080b107825 */ /* 0x000fcc00078e0212 */
[----:B------:R-:W2:Y:S01]  /*0fc0*/  LDG.E.64 R16, desc[UR12][R16.64] ;  /* 0x0000000c10107981 */ /* 0x000ea2000c1e1b00 */
[----:B------:R-:W-:Y:S01]  /*0fd0*/  FADD R0, -R10, R0 ;  /* 0x000000000a007221 */ /* 0x000fe20000000100 */
[----:B------:R-:W-:-:S03]  /*0fe0*/  UIADD3 UR5, UPT, UPT, UR5, 0x4, URZ ;  /* 0x0000000405057890 */ /* 0x000fc6000fffe0ff */
[----:B------:R-:W-:Y:S01]  /*0ff0*/  FMUL R0, R0, R0 ;  /* 0x0000000000007220 */ /* 0x000fe20000400000 */
[----:B------:R-:W-:-:S03]  /*1000*/  UISETP.NE.AND UP0, UPT, UR5, UR4, UPT ;  /* 0x000000040500728c */ /* 0x000fc6000bf05270 */
[----:B------:R-:W0:Y:S02]  /*1010*/  F2F.F64.F32 R12, R0 ;  /* 0x00000000000c7310 */ /* 0x000e240000201800 */
[----:B0-----:R-:W-:-:S10]  /*1020*/  DMUL R12, R12, R2 ;  /* 0x000000020c0c7228 */ /* 0x001fd40000000000 */
[----:B------:R-:W0:Y:S02]  /*1030*/  F2F.F32.F64 R12, R12 ;  /* 0x0000000c000c7310 */ /* 0x000e240000301000 */
[----:B0-----:R-:W-:-:S05]  /*1040*/  FMUL R4, R12, 1.4426950216293334961 ;  /* 0x3fb8aa3b0c047820 */ /* 0x001fca0000400000 */
[----:B------:R-:W-:-:S13]  /*1050*/  FSETP.GEU.AND P0, PT, R4, -126, PT ;  /* 0xc2fc00000400780b */ /* 0x000fda0003f0e000 */
[----:B------:R-:W-:-:S04]  /*1060*/  @!P0 FMUL R4, R4, 0.5 ;  /* 0x3f00000004048820 */ /* 0x000fc80000400000 */
[----:B------:R-:W0:Y:S02]  /*1070*/  MUFU.EX2 R9, R4 ;  /* 0x0000000400097308 */ /* 0x000e240000000800 */
[----:B0-----:R-:W-:-:S04]  /*1080*/  @!P0 FMUL R9, R9, R9 ;  /* 0x0000000909098220 */ /* 0x001fc80000400000 */
[----:B------:R-:W-:-:S04]  /*1090*/  FMUL R22, R9, R8 ;  /* 0x0000000809167220 */ /* 0x000fc80000400000 */
[C---:B--2---:R-:W-:Y:S01]  /*10a0*/  FFMA R16, R22.reuse, R16, R25 ;  /* 0x0000001016107223 */ /* 0x044fe20000000019 */
[----:B------:R-:W-:Y:S01]  /*10b0*/  FFMA R11, R22, R17, R20 ;  /* 0x00000011160b7223 */ /* 0x000fe20000000014 */
[----:B------:R-:W-:Y:S06]  /*10c0*/  BRA.U UP0, `(.L_x_15) ;  /* 0xfffffff500c87547 */ /* 0x000fec000b83ffff */
.L_x_6:
[----:B------:R-:W-:-:S09]  /*10d0*/  ULOP3.LUT UP0, URZ, UR9, 0x2, URZ, 0xc0, !UPT ;  /* 0x0000000209ff7892 */ /* 0x000fd2000f80c0ff */
[----:B------:R-:W-:Y:S05]  /*10e0*/  BRA.U !UP0, `(.L_x_16) ;  /* 0x0000000508207547 */ /* 0x000fea000b800000 */
[----:B------:R-:W-:Y:S01]  /*10f0*/  I2FP.F32.U32 R0, UR4 ;  /* 0x0000000400007c45 */ /* 0x000fe20008201000 */
[----:B------:R-:W0:Y:S01]  /*1100*/  MUFU.RCP R4, R7 ;  /* 0x0000000700047308 */ /* 0x000e220000001000 */
[----:B------:R-:W-:Y:S03]  /*1110*/  BSSY.RECONVERGENT B2, `(.L_x_17) ;  /* 0x000000e000027945 */ /* 0x000fe60003800200 */
[----:B------:R-:W-:-:S06]  /*1120*/  FADD R18, R0, R5 ;  /* 0x0000000500127221 */ /* 0x000fcc0000000000 */
[----:B------:R-:W1:Y:S01]  /*1130*/  F2I.TRUNC.NTZ R18, R18 ;  /* 0x0000001200127305 */ /* 0x000e62000020f100 */
[----:B0-----:R-:W-:-:S04]  /*1140*/  FFMA R9, -R7, R4, 1 ;  /* 0x3f80000007097423 */ /* 0x001fc80000000104 */
[----:B------:R-:W-:Y:S01]  /*1150*/  FFMA R0, R4, R9, R4 ;  /* 0x0000000904007223 */ /* 0x000fe20000000004 */
[----:B-1----:R-:W-:-:S04]  /*1160*/  I2FP.F32.S32 R12, R18 ;  /* 0x00000012000c7245 */ /* 0x002fc80000201400 */
[----:B------:R-:W0:Y:S01]  /*1170*/  FCHK P0, R12, R7 ;  /* 0x000000070c007302 */ /* 0x000e220000000000 */
[----:B------:R-:W-:-:S04]  /*1180*/  FFMA R4, R0, R12, RZ ;  /* 0x0000000c00047223 */ /* 0x000fc800000000ff */
[----:B------:R-:W-:-:S04]  /*1190*/  FFMA R9, -R7, R4, R12 ;  /* 0x0000000407097223 */ /* 0x000fc8000000010c */
[----:B------:R-:W-:Y:S01]  /*11a0*/  FFMA R0, R0, R9, R4 ;  /* 0x0000000900007223 */ /* 0x000fe20000000004 */
[----:B0-----:R-:W-:Y:S06]  /*11b0*/  @!P0 BRA `(.L_x_18) ;  /* 0x00000000000c8947 */ /* 0x001fec0003800000 */
[----:B------:R-:W-:Y:S02]  /*11c0*/  MOV R0, R12 ;  /* 0x0000000c00007202 */ /* 0x000fe40000000f00 */
[----:B------:R-:W-:-:S07]  /*11d0*/  MOV R12, 0x11f0 ;  /* 0x000011f0000c7802 */ /* 0x000fce0000000f00 */
[----:B------:R-:W-:Y:S05]  /*11e0*/  CALL.REL.NOINC `($__internal_2_$__cuda_sm3x_div_rn_noftz_f32_slowpath) ;  /* 0x0000001800747944 */ /* 0x000fea0003c00000 */
.L_x_18:
[----:B------:R-:W-:Y:S05]  /*11f0*/  BSYNC.RECONVERGENT B2 ;  /* 0x0000000000027941 */ /* 0x000fea0003800200 */
.L_x_17:
[----:B------:R-:W0:Y:S01]  /*1200*/  LDC.64 R12, c[0x0][0x388] ;  /* 0x0000e200ff0c7b82 */ /* 0x000e220000000a00 */
        /* <DEDUP_REMOVED lines=16> */
[----:B------:R-:W1:Y:S01]  /*1310*/  F2F.F32.F64 R20, R20 ;  /* 0x0000001400147310 */ /* 0x000e620000301000 */
[----:B0-----:R-:W-:-:S05]  /*1320*/  I2FP.F32.S32 R22, R18 ;  /* 0x0000001200167245 */ /* 0x001fca0000201400 */
[----:B------:R-:W-:Y:S01]  /*1330*/  FFMA R17, R0, R22, RZ ;  /* 0x0000001600117223 */ /* 0x000fe200000000ff */
[----:B-1----:R-:W-:-:S03]  /*1340*/  FMUL R4, R20, 1.4426950216293334961 ;  /* 0x3fb8aa3b14047820 */ /* 0x002fc60000400000 */
[----:B------:R-:W-:Y:S02]  /*1350*/  FFMA R19, -R7, R17, R22 ;  /* 0x0000001107137223 */ /* 0x000fe40000000116 */
[----:B------:R-:W-:Y:S02]  /*1360*/  FSETP.GEU.AND P0, PT, R4, -126, PT ;  /* 0xc2fc00000400780b */ /* 0x000fe40003f0e000 */
[----:B------:R-:W-:-:S11]  /*1370*/  FFMA R0, R0, R19, R17 ;  /* 0x0000001300007223 */ /* 0x000fd60000000011 */
        /* <DEDUP_REMOVED lines=11> */
.L_x_20:
[----:B------:R-:W-:Y:S05]  /*1430*/  BSYNC.RECONVERGENT B2 ;  /* 0x0000000000027941 */ /* 0x000fea0003800200 */
.L_x_19:
[----:B------:R-:W0:Y:S01]  /*1440*/  LDC.64 R16, c[0x0][0x388] ;  /* 0x0000e200ff107b82 */ /* 0x000e220000000a00 */
[----:B------:R-:W-:-:S04]  /*1450*/  VIADD R9, R18, UR6 ;  /* 0x0000000612097c36 */ /* 0x000fc80008000000 */
[----:B------:R-:W-:-:S04]  /*1460*/  IMAD R9, R9, UR7, R6 ;  /* 0x0000000709097c24 */ /* 0x000fc8000f8e0206 */
[----:B0-----:R-:W-:-:S06]  /*1470*/  IMAD.WIDE R16, R9, 0x8, R16 ;  /* 0x0000000809107825 */ /* 0x001fcc00078e0210 */
[----:B------:R-:W2:Y:S01]  /*1480*/  LDG.E.64 R16, desc[UR12][R16.64] ;  /* 0x0000000c10107981 */ /* 0x000ea2000c1e1b00 */
[----:B------:R-:W-:Y:S01]  /*1490*/  FADD R0, -R10, R0 ;  /* 0x000000000a007221 */ /* 0x000fe20000000100 */
[----:B------:R-:W-:-:S03]  /*14a0*/  UIADD3 UR4, UPT, UPT, UR4, 0x2, URZ ;  /* 0x0000000204047890 */ /* 0x000fc6000fffe0ff */
[----:B------:R-:W-:-:S04]  /*14b0*/  FMUL R0, R0, R0 ;  /* 0x0000000000007220 */ /* 0x000fc80000400000 */
        /* <DEDUP_REMOVED lines=10> */
[----:B------:R-:W-:-:S07]  /*1560*/  FFMA R11, R18, R17, R20 ;  /* 0x00000011120b7223 */ /* 0x000fce0000000014 */
.L_x_16:
        /* <DEDUP_REMOVED lines=16> */
.L_x_22:
[----:B------:R-:W-:Y:S05]  /*1670*/  BSYNC.RECONVERGENT B2 ;  /* 0x0000000000027941 */ /* 0x000fea0003800200 */
.L_x_21:
[----:B------:R-:W0:Y:S01]  /*1680*/  LDC.64 R12, c[0x0][0x388] ;  /* 0x0000e200ff0c7b82 */ /* 0x000e220000000a00 */
[----:B------:R-:W-:-:S05]  /*1690*/  IADD3 R5, PT, PT, R5, UR6, RZ ;  /* 0x0000000605057c10 */ /* 0x000fca000fffe0ff */
[----:B------:R-:W-:-:S04]  /*16a0*/  IMAD R5, R5, UR7, R6 ;  /* 0x0000000705057c24 */ /* 0x000fc8000f8e0206 */
[----:B0-----:R-:W-:-:S06]  /*16b0*/  IMAD.WIDE R4, R5, 0x8, R12 ;  /* 0x0000000805047825 */ /* 0x001fcc00078e020c */
[----:B------:R-:W2:Y:S01]  /*16c0*/  LDG.E.64 R4, desc[UR12][R4.64] ;  /* 0x0000000c04047981 */ /* 0x000ea2000c1e1b00 */
[----:B------:R-:W-:-:S04]  /*16d0*/  FADD R0, -R10, R0 ;  /* 0x000000000a007221 */ /* 0x000fc80000000100 */
        /* <DEDUP_REMOVED lines=12> */
[----:B------:R-:W-:Y:S06]  /*17a0*/  BRA `(.L_x_0) ;  /* 0x0000000c00147947 */ /* 0x000fec0003800000 */
.L_x_5:
        /* <DEDUP_REMOVED lines=9> */
.L_x_32:
        /* <DEDUP_REMOVED lines=13> */
[----:B------:R-:W-:Y:S02]  /*1910*/  MOV R0, R12 ;  /* 0x0000000c00007202 */ /* 0x000fe40000000f00 */
[----:B------:R-:W-:-:S07]  /*1920*/  MOV R12, 0x1940 ;  /* 0x00001940000c7802 */ /* 0x000fce0000000f00 */
[----:B0-----:R-:W-:Y:S05]  /*1930*/  CALL.REL.NOINC `($__internal_2_$__cuda_sm3x_div_rn_noftz_f32_slowpath) ;  /* 0x0000001000a07944 */ /* 0x001fea0003c00000 */
.L_x_25:
[----:B------:R-:W-:Y:S05]  /*1940*/  BSYNC.RECONVERGENT B2 ;  /* 0x0000000000027941 */ /* 0x000fea0003800200 */
.L_x_24:
[----:B------:R-:W-:Y:S01]  /*1950*/  FADD R0, -R10, R0 ;  /* 0x000000000a007221 */ /* 0x000fe20000000100 */
[----:B------:R-:W-:-:S03]  /*1960*/  IADD3 R17, PT, PT, R18, UR6, RZ ;  /* 0x0000000612117c10 */ /* 0x000fc6000fffe0ff */
[----:B------:R-:W-:Y:S01]  /*1970*/  FMUL R0, R0, R0 ;  /* 0x0000000000007220 */ /* 0x000fe20000400000 */
[----:B------:R-:W-:Y:S01]  /*1980*/  UIADD3 UR11, UPT, UPT, UR5, 0x1, URZ ;  /* 0x00000001050b7890 */ /* 0x000fe2000fffe0ff */
[----:B------:R-:W-:Y:S02]  /*1990*/  IMAD R17, R17, UR7, R6 ;  /* 0x0000000711117c24 */ /* 0x000fe4000f8e0206 */
[----:B------:R-:W1:Y:S02]  /*19a0*/  F2F.F64.F32 R12, R0 ;  /* 0x00000000000c7310 */ /* 0x000e640000201800 */
[----:B0-----:R-:W-:Y:S01]  /*19b0*/  IMAD.WIDE R20, R17, 0x8, R24 ;  /* 0x0000000811147825 */ /* 0x001fe200078e0218 */
[----:B-1----:R-:W-:-:S10]  /*19c0*/  DMUL R12, R12, R2 ;  /* 0x000000020c0c7228 */ /* 0x002fd40000000000 */
[----:B------:R-:W0:Y:S01]  /*19d0*/  F2F.F32.F64 R12, R12 ;  /* 0x0000000c000c7310 */ /* 0x000e220000301000 */
[----:B------:R-:W-:Y:S01]  /*19e0*/  I2FP.F32.U32 R0, UR11 ;  /* 0x0000000b00007c45 */ /* 0x000fe20008201000 */
[----:B0-----:R-:W-:-:S05]  /*19f0*/  FMUL R4, R12, 1.4426950216293334961 ;  /* 0x3fb8aa3b0c047820 */ /* 0x001fca0000400000 */
[----:B------:R-:W-:Y:S01]  /*1a00*/  FSETP.GEU.AND P0, PT, R4, -126, PT ;  /* 0xc2fc00000400780b */ /* 0x000fe20003f0e000 */
[----:B------:R-:W-:-:S06]  /*1a10*/  FADD R18, R0, R5 ;  /* 0x0000000500127221 */ /* 0x000fcc0000000000 */
[----:B------:R-:W0:Y:S06]  /*1a20*/  F2I.TRUNC.NTZ R18, R18 ;  /* 0x0000001200127305 */ /* 0x000e2c000020f100 */
[----:B------:R-:W-:-:S04]  /*1a30*/  @!P0 FMUL R4, R4, 0.5 ;  /* 0x3f00000004048820 */ /* 0x000fc80000400000 */
[----:B------:R-:W1:Y:S08]  /*1a40*/  MUFU.EX2 R9, R4 ;  /* 0x0000000400097308 */ /* 0x000e700000000800 */
[----:B------:R-:W2:Y:S01]  /*1a50*/  MUFU.RCP R4, R7 ;  /* 0x0000000700047308 */ /* 0x000ea20000001000 */
[----:B0-----:R-:W-:Y:S01]  /*1a60*/  I2FP.F32.S32 R12, R18 ;  /* 0x00000012000c7245 */ /* 0x001fe20000201400 */
[----:B-1----:R-:W-:-:S06]  /*1a70*/  @!P0 FMUL R9, R9, R9 ;  /* 0x0000000909098220 */ /* 0x002fcc0000400000 */
[----:B------:R-:W0:Y:S01]  /*1a80*/  FCHK P0, R12, R7 ;  /* 0x000000070c007302 */ /* 0x000e220000000000 */
[----:B------:R-:W-:Y:S01]  /*1a90*/  FMUL R9, R9, R8 ;  /* 0x0000000809097220 */ /* 0x000fe20000400000 */
[----:B--2---:R-:W-:-:S03]  /*1aa0*/  FFMA R13, -R7, R4, 1 ;  /* 0x3f800000070d7423 */ /* 0x004fc60000000104 */
[-C--:B------:R-:W-:Y:S01]  /*1ab0*/  FMUL R17, R16, R9.reuse ;  /* 0x0000000910117220 */ /* 0x080fe20000400000 */
[----:B------:R-:W-:Y:S01]  /*1ac0*/  FMUL R9, R11, R9 ;  /* 0x000000090b097220 */ /* 0x000fe20000400000 */
[----:B------:R-:W-:-:S03]  /*1ad0*/  FFMA R0, R4, R13, R4 ;  /* 0x0000000d04007223 */ /* 0x000fc60000000004 */
[----:B------:R-:W-:Y:S01]  /*1ae0*/  REDG.E.ADD.F32.FTZ.RN.STRONG.GPU desc[UR12][R20.64], R17 ;  /* 0x00000011140079a6 */ /* 0x000fe2000c12f30c */
[----:B------:R-:W-:-:S03]  /*1af0*/  FFMA R4, R0, R12, RZ ;  /* 0x0000000c00047223 */ /* 0x000fc600000000ff */
[----:B------:R1:W-:Y:S01]  /*1b00*/  REDG.E.ADD.F32.FTZ.RN.STRONG.GPU desc[UR12][R20.64+0x4], R9 ;  /* 0x00000409140079a6 */ /* 0x0003e2000c12f30c */
[----:B------:R-:W-:Y:S01]  /*1b10*/  BSSY.RECONVERGENT B2, `(.L_x_26) ;  /* 0x0000007000027945 */ /* 0x000fe20003800200 */
[----:B-1----:R-:W-:-:S04]  /*1b20*/  FFMA R9, -R7, R4, R12 ;  /* 0x0000000407097223 */ /* 0x002fc8000000010c */
[----:B------:R-:W-:Y:S01]  /*1b30*/  FFMA R0, R0, R9, R4 ;  /* 0x0000000900007223 */ /* 0x000fe20000000004 */
[----:B0-----:R-:W-:Y:S06]  /*1b40*/  @!P0 BRA `(.L_x_27) ;  /* 0x00000000000c8947 */ /* 0x001fec0003800000 */
[----:B------:R-:W-:Y:S02]  /*1b50*/  MOV R0, R12 ;  /* 0x0000000c00007202 */ /* 0x000fe40000000f00 */
[----:B------:R-:W-:-:S07]  /*1b60*/  MOV R12, 0x1b80 ;  /* 0x00001b80000c7802 */ /* 0x000fce0000000f00 */
[----:B------:R-:W-:Y:S05]  /*1b70*/  CALL.REL.NOINC `($__internal_2_$__cuda_sm3x_div_rn_noftz_f32_slowpath) ;  /* 0x0000001000107944 */ /* 0x000fea0003c00000 */
.L_x_27:
[----:B------:R-:W-:Y:S05]  /*1b80*/  BSYNC.RECONVERGENT B2 ;  /* 0x0000000000027941 */ /* 0x000fea0003800200 */
.L_x_26:
[----:B------:R-:W-:Y:S01]  /*1b90*/  FADD R0, -R10, R0 ;  /* 0x000000000a007221 */ /* 0x000fe20000000100 */
[----:B------:R-:W-:-:S03]  /*1ba0*/  IADD3 R17, PT, PT, R18, UR6, RZ ;  /* 0x0000000612117c10 */ /* 0x000fc6000fffe0ff */
[----:B------:R-:W-:Y:S01]  /*1bb0*/  FMUL R0, R0, R0 ;  /* 0x0000000000007220 */ /* 0x000fe20000400000 */
[----:B------:R-:W-:Y:S01]  /*1bc0*/  UIADD3 UR11, UPT, UPT, UR5, 0x2, URZ ;  /* 0x00000002050b7890 */ /* 0x000fe2000fffe0ff */
[----:B------:R-:W-:Y:S02]  /*1bd0*/  IMAD R17, R17, UR7, R6 ;  /* 0x0000000711117c24 */ /* 0x000fe4000f8e0206 */
[----:B------:R-:W0:Y:S02]  /*1be0*/  F2F.F64.F32 R12, R0 ;  /* 0x00000000000c7310 */ /* 0x000e240000201800 */
[----:B------:R-:W-:Y:S01]  /*1bf0*/  IMAD.WIDE R20, R17, 0x8, R24 ;  /* 0x0000000811147825 */ /* 0x000fe200078e0218 */
[----:B0-----:R-:W-:-:S10]  /*1c00*/  DMUL R12, R12, R2 ;  /* 0x000000020c0c7228 */ /* 0x001fd40000000000 */
        /* <DEDUP_REMOVED lines=27> */
.L_x_29:
[----:B------:R-:W-:Y:S05]  /*1dc0*/  BSYNC.RECONVERGENT B2 ;  /* 0x0000000000027941 */ /* 0x000fea0003800200 */
.L_x_28:
        /* <DEDUP_REMOVED lines=35> */
.L_x_31:
[----:B------:R-:W-:Y:S05]  /*2000*/  BSYNC.RECONVERGENT B2 ;  /* 0x0000000000027941 */ /* 0x000fea0003800200 */
.L_x_30:
[----:B------:R-:W-:Y:S01]  /*2010*/  FADD R0, -R10, R0 ;  /* 0x000000000a007221 */ /* 0x000fe20000000100 */
[----:B------:R-:W-:-:S03]  /*2020*/  IADD3 R17, PT, PT, R18, UR6, RZ ;  /* 0x0000000612117c10 */ /* 0x000fc6000fffe0ff */
[----:B------:R-:W-:Y:S02]  /*2030*/  FMUL R0, R0, R0 ;  /* 0x0000000000007220 */ /* 0x000fe40000400000 */
[----:B------:R-:W-:Y:S02]  /*2040*/  IMAD R17, R17, UR7, R6 ;  /* 0x0000000711117c24 */ /* 0x000fe4000f8e0206 */
[----:B------:R-:W0:Y:S02]  /*2050*/  F2F.F64.F32 R12, R0 ;  /* 0x00000000000c7310 */ /* 0x000e240000201800 */
[----:B------:R-:W-:Y:S01]  /*2060*/  IMAD.WIDE R18, R17, 0x8, R24 ;  /* 0x0000000811127825 */ /* 0x000fe200078e0218 */
        /* <DEDUP_REMOVED lines=8> */
[-C--:B------:R-:W-:Y:S01]  /*20f0*/  FMUL R17, R16, R9.reuse ;  /* 0x0000000910117220 */ /* 0x080fe20000400000 */
[----:B------:R-:W-:-:S04]  /*2100*/  FMUL R9, R11, R9 ;  /* 0x000000090b097220 */ /* 0x000fc80000400000 */
[----:B------:R1:W-:Y:S04]  /*2110*/  REDG.E.ADD.F32.FTZ.RN.STRONG.GPU desc[UR12][R18.64], R17 ;  /* 0x00000011120079a6 */ /* 0x0003e8000c12f30c */
[----:B------:R1:W-:Y:S01]  /*2120*/  REDG.E.ADD.F32.FTZ.RN.STRONG.GPU desc[UR12][R18.64+0x4], R9 ;  /* 0x00000409120079a6 */ /* 0x0003e2000c12f30c */
[----:B------:R-:W-:-:S04]  /*2130*/  UIADD3 UR5, UPT, UPT, UR5, 0x4, URZ ;  /* 0x0000000405057890 */ /* 0x000fc8000fffe0ff */
[----:B------:R-:W-:-:S09]  /*2140*/  UISETP.NE.AND UP0, UPT, UR5, UR4, UPT ;  /* 0x000000040500728c */ /* 0x000fd2000bf05270 */
[----:B-1----:R-:W-:Y:S05]  /*2150*/  BRA.U UP0, `(.L_x_32) ;  /* 0xfffffff500b87547 */ /* 0x002fea000b83ffff */
.L_x_23:
[----:B------:R-:W0:Y:S01]  /*2160*/  LDC.64 R24, c[0x0][0x388] ;  /* 0x0000e200ff187b82 */ /* 0x000e220000000a00 */
[----:B------:R-:W-:-:S04]  /*2170*/  ULOP3.LUT UR5, UR9, 0x3, URZ, 0xc0, !UPT ;  /* 0x0000000309057892 */ /* 0x000fc8000f8ec0ff */
[----:B------:R-:W-:-:S12]  /*2180*/  UIADD3 UR5, UPT, UPT, -UR5, URZ, URZ ;  /* 0x000000ff05057290 */ /* 0x000fd8000fffe1ff */
.L_x_35:
        /* <DEDUP_REMOVED lines=16> */
.L_x_34:
[----:B------:R-:W-:Y:S05]  /*2290*/  BSYNC.RECONVERGENT B2 ;  /* 0x0000000000027941 */ /* 0x000fea0003800200 */
.L_x_33:
[----:B------:R-:W-:Y:S01]  /*22a0*/  FADD R0, -R10, R0 ;  /* 0x000000000a007221 */ /* 0x000fe20000000100 */
[----:B------:R-:W-:-:S03]  /*22b0*/  VIADD R17, R18, UR6 ;  /* 0x0000000612117c36 */ /* 0x000fc60008000000 */
[----:B------:R-:W-:Y:S01]  /*22c0*/  FMUL R0, R0, R0 ;  /* 0x0000000000007220 */ /* 0x000fe20000400000 */
[----:B------:R-:W-:-:S03]  /*22d0*/  IMAD R17, R17, UR7, R6 ;  /* 0x0000000711117c24 */ /* 0x000fc6000f8e0206 */
[----:B------:R-:W1:Y:S01]  /*22e0*/  F2F.F64.F32 R12, R0 ;  /* 0x00000000000c7310 */ /* 0x000e620000201800 */
[----:B0-----:R-:W-:Y:S01]  /*22f0*/  IMAD.WIDE R18, R17, 0x8, R24 ;  /* 0x0000000811127825 */ /* 0x001fe200078e0218 */
[----:B-1----:R-:W-:-:S10]  /*2300*/  DMUL R12, R12, R2 ;  /* 0x000000020c0c7228 */ /* 0x002fd40000000000 */
        /* <DEDUP_REMOVED lines=11> */
[----:B------:R-:W-:Y:S02]  /*23c0*/  UIADD3 UR5, UPT, UPT, UR5, 0x1, URZ ;  /* 0x0000000105057890 */ /* 0x000fe4000fffe0ff */
[----:B------:R-:W-:Y:S02]  /*23d0*/  UIADD3 UR4, UPT, UPT, UR4, 0x1, URZ ;  /* 0x0000000104047890 */ /* 0x000fe4000fffe0ff */
[----:B------:R-:W-:-:S09]  /*23e0*/  UISETP.NE.AND UP0, UPT, UR5, 0x1, UPT ;  /* 0x000000010500788c */ /* 0x000fd2000bf05270 */
[----:B-1----:R-:W-:Y:S05]  /*23f0*/  BRA.U UP0, `(.L_x_35) ;  /* 0xfffffffd00647547 */ /* 0x002fea000b83ffff */
.L_x_0:
[----:B------:R-:W0:Y:S02]  /*2400*/  LDCU.U8 UR9, c[0x0][0x3b0] ;  /* 0x00007600ff0977ac */ /* 0x000e240008000000 */
[----:B0-----:R-:W-:-:S06]  /*2410*/  UPRMT UR9, UR9, 0x8880, URZ ;  /* 0x0000888009097896 */ /* 0x001fcc00080000ff */
[----:B------:R-:W-:-:S13]  /*2420*/  ISETP.NE.AND P0, PT, RZ, UR9, PT ;  /* 0x00000009ff007c0c */ /* 0x000fda000bf05270 */
[----:B------:R-:W-:Y:S05]  /*2430*/  @P0 EXIT ;  /* 0x000000000000094d */ /* 0x000fea0003800000 */
[----:B------:R-:W-:-:S05]  /*2440*/  MOV R10, R16 ;  /* 0x00000010000a7202 */ /* 0x000fca0000000f00 */
[----:B------:R-:W-:Y:S01]  /*2450*/  STG.E.64 desc[UR12][R14.64], R10 ;  /* 0x0000000a0e007986 */ /* 0x000fe2000c101b0c */
[----:B------:R-:W-:Y:S05]  /*2460*/  EXIT ;  /* 0x000000000000794d */ /* 0x000fea0003800000 */
        .weak           $__internal_0_$__cuda_sm20_div_rn_f64_full
        .type           $__internal_0_$__cuda_sm20_div_rn_f64_full,@function
        .size           $__internal_0_$__cuda_sm20_div_rn_f64_full,($__internal_1_$__cuda_sm20_sqrt_rn_f32_slowpath - $__internal_0_$__cuda_sm20_div_rn_f64_full)
$__internal_0_$__cuda_sm20_div_rn_f64_full:
[C---:B------:R-:W-:Y:S02]  /*2470*/  FSETP.GEU.AND P0, PT, |R13|.reuse, 1.469367938527859385e-39, PT ;  /* 0x001000000d00780b */ /* 0x040fe40003f0e200 */
[----:B------:R-:W-:Y:S02]  /*2480*/  LOP3.LUT R18, R13, 0x800fffff, RZ, 0xc0, !PT ;  /* 0x800fffff0d127812 */ /* 0x000fe400078ec0ff */
[----:B------:R-:W-:Y:S02]  /*2490*/  MOV R24, 0x1 ;  /* 0x0000000100187802 */ /* 0x000fe40000000f00 */
[----:B------:R-:W-:Y:S02]  /*24a0*/  LOP3.LUT R19, R18, 0x3ff00000, RZ, 0xfc, !PT ;  /* 0x3ff0000012137812 */ /* 0x000fe400078efcff */
[----:B------:R-:W-:-:S05]  /*24b0*/  MOV R18, R12 ;  /* 0x0000000c00127202 */ /* 0x000fca0000000f00 */
[----:B------:R-:W-:-:S06]  /*24c0*/  @!P0 DMUL R18, R12, 8.98846567431157953865e+307 ;  /* 0x7fe000000c128828 */ /* 0x000fcc0000000000 */
[----:B------:R-:W0:Y:S02]  /*24d0*/  MUFU.RCP64H R25, R19 ;  /* 0x0000001300197308 */ /* 0x000e240000001800 */
[----:B0-----:R-:W-:-:S08]  /*24e0*/  DFMA R2, R24, -R18, 1 ;  /* 0x3ff000001802742b */ /* 0x001fd00000000812 */
[----:B------:R-:W-:-:S08]  /*24f0*/  DFMA R2, R2, R2, R2 ;  /* 0x000000020202722b */ /* 0x000fd00000000002 */
[----:B------:R-:W-:Y:S01]  /*2500*/  DFMA R24, R24, R2, R24 ;  /* 0x000000021818722b */ /* 0x000fe20000000018 */
[----:B------:R-:W-:Y:S02]  /*2510*/  MOV R3, R7 ;  /* 0x0000000700037202 */ /* 0x000fe40000000f00 */
[----:B------:R-:W-:Y:S01]  /*2520*/  MOV R2, R0 ;  /* 0x0000000000027202 */ /* 0x000fe20000000f00 */
[----:B------:R-:W-:Y:S01]  /*2530*/  HFMA2 R0, -RZ, RZ, 0.0045166015625, 0 ;  /* 0x1ca00000ff007431 */ /* 0x000fe200000001ff */
[----:B------:R-:W-:Y:S02]  /*2540*/  LOP3.LUT R7, R13, 0x7ff00000, RZ, 0xc0, !PT ;  /* 0x7ff000000d077812 */ /* 0x000fe400078ec0ff */
[----:B------:R-:W-:Y:S01]  /*2550*/  LOP3.LUT R4, R3, 0x7ff00000, RZ, 0xc0, !PT ;  /* 0x7ff0000003047812 */ /* 0x000fe200078ec0ff */
[----:B------:R-:W-:Y:S01]  /*2560*/  DFMA R22, R24, -R18, 1 ;  /* 0x3ff000001816742b */ /* 0x000fe20000000812 */
[----:B------:R-:W-:Y:S02]  /*2570*/  MOV R20, R2 ;  /* 0x0000000200147202 */ /* 0x000fe40000000f00 */
[----:B------:R-:W-:-:S02]  /*2580*/  ISETP.GE.U32.AND P1, PT, R4, R7, PT ;  /* 0x000000070400720c */ /* 0x000fc40003f26070 */
[----:B------:R-:W-:Y:S02]  /*2590*/  MOV R9, R4 ;  /* 0x0000000400097202 */ /* 0x000fe40000000f00 */
[----:B------:R-:W-:Y:S01]  /*25a0*/  SEL R21, R0, 0x63400000, !P1 ;  /* 0x6340000000157807 */ /* 0x000fe20004800000 */
[----:B------:R-:W-:Y:S01]  /*25b0*/  DFMA R22, R24, R22, R24 ;  /* 0x000000161816722b */ /* 0x000fe20000000018 */
[----:B------:R-:W-:Y:S02]  /*25c0*/  FSETP.GEU.AND P1, PT, |R3|, 1.469367938527859385e-39, PT ;  /* 0x001000000300780b */ /* 0x000fe40003f2e200 */
[----:B------:R-:W-:-:S11]  /*25d0*/  LOP3.LUT R21, R21, 0x800fffff, R3, 0xf8, !PT ;  /* 0x800fffff15157812 */ /* 0x000fd600078ef803 */
[----:B------:R-:W-:Y:S05]  /*25e0*/  @P1 BRA `(.L_x_36) ;  /* 0x0000000000201947 */ /* 0x000fea0003800000 */
[----:B------:R-:W-:Y:S02]  /*25f0*/  LOP3.LUT R9, R13, 0x7ff00000, RZ, 0xc0, !PT ;  /* 0x7ff000000d097812 */ /* 0x000fe400078ec0ff */
[----:B------:R-:W-:Y:S02]  /*2600*/  MOV R24, RZ ;  /* 0x000000ff00187202 */ /* 0x000fe40000000f00 */
[----:B------:R-:W-:-:S04]  /*2610*/  ISETP.GE.U32.AND P1, PT, R4, R9, PT ;  /* 0x000000090400720c */ /* 0x000fc80003f26070 */
[----:B------:R-:W-:-:S04]  /*2620*/  SEL R9, R0, 0x63400000, !P1 ;  /* 0x6340000000097807 */ /* 0x000fc80004800000 */
[----:B------:R-:W-:-:S04]  /*2630*/  LOP3.LUT R9, R9, 0x80000000, R3, 0xf8, !PT ;  /* 0x8000000009097812 */ /* 0x000fc800078ef803 */
[----:B------:R-:W-:-:S06]  /*2640*/  LOP3.LUT R25, R9, 0x100000, RZ, 0xfc, !PT ;  /* 0x0010000009197812 */ /* 0x000fcc00078efcff */
[----:B------:R-:W-:-:S10]  /*2650*/  DFMA R20, R20, 2, -R24 ;  /* 0x400000001414782b */ /* 0x000fd40000000818 */
[----:B------:R-:W-:-:S07]  /*2660*/  LOP3.LUT R9, R21, 0x7ff00000, RZ, 0xc0, !PT ;  /* 0x7ff0000015097812 */ /* 0x000fce00078ec0ff */
.L_x_36:
[----:B------:R-:W-:Y:S01]  /*2670*/  DMUL R24, R22, R20 ;  /* 0x0000001416187228 */ /* 0x000fe20000000000 */
[----:B------:R-:W-:Y:S02]  /*2680*/  @!P0 LOP3.LUT R7, R19, 0x7ff00000, RZ, 0xc0, !PT ;  /* 0x7ff0000013078812 */ /* 0x000fe400078ec0ff */
[----:B------:R-:W-:-:S04]  /*2690*/  IADD3 R17, PT, PT, R9, -0x1, RZ ;  /* 0xffffffff09117810 */ /* 0x000fc80007ffe0ff */
[----:B------:R-:W-:Y:S01]  /*26a0*/  ISETP.GT.U32.AND P0, PT, R17, 0x7feffffe, PT ;  /* 0x7feffffe1100780c */ /* 0x000fe20003f04070 */
[----:B------:R-:W-:-:S08]  /*26b0*/  DFMA R26, R24, -R18, R20 ;  /* 0x80000012181a722b */ /* 0x000fd00000000014 */
[----:B------:R-:W-:Y:S01]  /*26c0*/  DFMA R26, R22, R26, R24 ;  /* 0x0000001a161a722b */ /* 0x000fe20000000018 */
[----:B------:R-:W-:-:S04]  /*26d0*/  IADD3 R22, PT, PT, R7, -0x1, RZ ;  /* 0xffffffff07167810 */ /* 0x000fc80007ffe0ff */
[----:B------:R-:W-:-:S13]  /*26e0*/  ISETP.GT.U32.OR P0, PT, R22, 0x7feffffe, P0 ;  /* 0x7feffffe1600780c */ /* 0x000fda0000704470 */
[----:B------:R-:W-:Y:S05]  /*26f0*/  @P0 BRA `(.L_x_37) ;  /* 0x00000000006c0947 */ /* 0x000fea0003800000 */
[----:B------:R-:W-:-:S04]  /*2700*/  LOP3.LUT R3, R13, 0x7ff00000, RZ, 0xc0, !PT ;  /* 0x7ff000000d037812 */ /* 0x000fc800078ec0ff */
[CC--:B------:R-:W-:Y:S02]  /*2710*/  VIADDMNMX R2, R4.reuse, -R3.reuse, 0xb9600000, !PT ;  /* 0xb960000004027446 */ /* 0x0c0fe40007800903 */
[----:B------:R-:W-:Y:S02]  /*2720*/  ISETP.GE.U32.AND P0, PT, R4, R3, PT ;  /* 0x000000030400720c */ /* 0x000fe40003f06070 */
[----:B------:R-:W-:Y:S02]  /*2730*/  VIMNMX R2, PT, PT, R2, 0x46a00000, PT ;  /* 0x46a0000002027848 */ /* 0x000fe40003fe0100 */
[----:B------:R-:W-:-:S05]  /*2740*/  SEL R3, R0, 0x63400000, !P0 ;  /* 0x6340000000037807 */ /* 0x000fca0004000000 */
[----:B------:R-:W-:Y:S01]  /*2750*/  IMAD.IADD R0, R2, 0x1, -R3 ;  /* 0x0000000102007824 */ /* 0x000fe200078e0a03 */
[----:B------:R-:W-:-:S04]  /*2760*/  MOV R2, RZ ;  /* 0x000000ff00027202 */ /* 0x000fc80000000f00 */
[----:B------:R-:W-:-:S06]  /*2770*/  IADD3 R3, PT, PT, R0, 0x7fe00000, RZ ;  /* 0x7fe0000000037810 */ /* 0x000fcc0007ffe0ff */
[----:B------:R-:W-:-:S10]  /*2780*/  DMUL R22, R26, R2 ;  /* 0x000000021a167228 */ /* 0x000fd40000000000 */
[----:B------:R-:W-:-:S13]  /*2790*/  FSETP.GTU.AND P0, PT, |R23|, 1.469367938527859385e-39, PT ;  /* 0x001000001700780b */ /* 0x000fda0003f0c200 */
[----:B------:R-:W-:Y:S05]  /*27a0*/  @P0 BRA `(.L_x_38) ;  /* 0x0000000000940947 */ /* 0x000fea0003800000 */
[----:B------:R-:W-:Y:S01]  /*27b0*/  DFMA R18, R26, -R18, R20 ;  /* 0x800000121a12722b */ /* 0x000fe20000000014 */
[----:B------:R-:W-:-:S09]  /*27c0*/  MOV R2, RZ ;  /* 0x000000ff00027202 */ /* 0x000fd20000000f00 */
[C---:B------:R-:W-:Y:S02]  /*27d0*/  FSETP.NEU.AND P0, PT, R19.reuse, RZ, PT ;  /* 0x000000ff1300720b */ /* 0x040fe40003f0d000 */
[----:B------:R-:W-:-:S04]  /*27e0*/  LOP3.LUT R7, R19, 0x80000000, R13, 0x48, !PT ;  /* 0x8000000013077812 */ /* 0x000fc800078e480d */
[----:B------:R-:W-:-:S07]  /*27f0*/  LOP3.LUT R3, R7, R3, RZ, 0xfc, !PT ;  /* 0x0000000307037212 */ /* 0x000fce00078efcff */
[----:B------:R-:W-:Y:S05]  /*2800*/  @!P0 BRA `(.L_x_38) ;  /* 0x00000000007c8947 */ /* 0x000fea0003800000 */
[C---:B------:R-:W-:Y:S01]  /*2810*/  IADD3 R13, PT, PT, -R0.reuse, RZ, RZ ;  /* 0x000000ff000d7210 */ /* 0x040fe20007ffe1ff */
[----:B------:R-:W-:Y:S01]  /*2820*/  DMUL.RP R2, R26, R2 ;  /* 0x000000021a027228 */ /* 0x000fe20000008000 */
[----:B------:R-:W-:Y:S02]  /*2830*/  MOV R12, RZ ;  /* 0x000000ff000c7202 */ /* 0x000fe40000000f00 */
[----:B------:R-:W-:-:S04]  /*2840*/  IADD3 R9, PT, PT, -R0, -0x43300000, RZ ;  /* 0xbcd0000000097810 */ /* 0x000fc80007ffe1ff */
[----:B------:R-:W-:-:S03]  /*2850*/  DFMA R12, R22, -R12, R26 ;  /* 0x8000000c160c722b */ /* 0x000fc6000000001a */
[----:B------:R-:W-:-:S07]  /*2860*/  LOP3.LUT R7, R3, R7, RZ, 0x3c, !PT ;  /* 0x0000000703077212 */ /* 0x000fce00078e3cff */
[----:B------:R-:W-:-:S04]  /*2870*/  FSETP.NEU.AND P0, PT, |R13|, R9, PT ;  /* 0x000000090d00720b */ /* 0x000fc80003f0d200 */
[----:B------:R-:W-:Y:S02]  /*2880*/  FSEL R22, R2, R22, !P0 ;  /* 0x0000001602167208 */ /* 0x000fe40004000000 */
[----:B------:R-:W-:Y:S01]  /*2890*/  FSEL R23, R7, R23, !P0 ;  /* 0x0000001707177208 */ /* 0x000fe20004000000 */
[----:B------:R-:W-:Y:S06]  /*28a0*/  BRA `(.L_x_38) ;  /* 0x0000000000547947 */ /* 0x000fec0003800000 */
.L_x_37:
[----:B------:R-:W-:-:S14]  /*28b0*/  DSETP.NAN.AND P0, PT, R2, R2, PT ;  /* 0x000000020200722a */ /* 0x000fdc0003f08000 */
[----:B------:R-:W-:Y:S05]  /*28c0*/  @P0 BRA `(.L_x_39) ;  /* 0x0000000000440947 */ /* 0x000fea0003800000 */
[----:B------:R-:W-:-:S14]  /*28d0*/  DSETP.NAN.AND P0, PT, R12, R12, PT ;  /* 0x0000000c0c00722a */ /* 0x000fdc0003f08000 */
[----:B------:R-:W-:Y:S05]  /*28e0*/  @P0 BRA `(.L_x_40) ;  /* 0x0000000000300947 */ /* 0x000fea0003800000 */
[----:B------:R-:W-:Y:S02]  /*28f0*/  ISETP.NE.AND P0, PT, R9, R7, PT ;  /* 0x000000070900720c */ /* 0x000fe40003f05270 */
[----:B------:R-:W-:Y:S02]  /*2900*/  MOV R22, 0x0 ;  /* 0x0000000000167802 */ /* 0x000fe40000000f00 */
[----:B------:R-:W-:-:S09]  /*2910*/  MOV R23, 0xfff80000 ;  /* 0xfff8000000177802 */ /* 0x000fd20000000f00 */
[----:B------:R-:W-:Y:S05]  /*2920*/  @!P0 BRA `(.L_x_38) ;  /* 0x0000000000348947 */ /* 0x000fea0003800000 */
[----:B------:R-:W-:Y:S02]  /*2930*/  ISETP.NE.AND P0, PT, R9, 0x7ff00000, PT ;  /* 0x7ff000000900780c */ /* 0x000fe40003f05270 */
[----:B------:R-:W-:Y:S02]  /*2940*/  LOP3.LUT R23, R3, 0x80000000, R13, 0x48, !PT ;  /* 0x8000000003177812 */ /* 0x000fe400078e480d */
[----:B------:R-:W-:-:S13]  /*2950*/  ISETP.EQ.OR P0, PT, R7, RZ, !P0 ;  /* 0x000000ff0700720c */ /* 0x000fda0004702670 */
[----:B------:R-:W-:Y:S02]  /*2960*/  @P0 LOP3.LUT R0, R23, 0x7ff00000, RZ, 0xfc, !PT ;  /* 0x7ff0000017000812 */ /* 0x000fe400078efcff */
[----:B------:R-:W-:Y:S02]  /*2970*/  @!P0 MOV R22, RZ ;  /* 0x000000ff00168202 */ /* 0x000fe40000000f00 */
[----:B------:R-:W-:Y:S02]  /*2980*/  @P0 MOV R22, RZ ;  /* 0x000000ff00160202 */ /* 0x000fe40000000f00 */
[----:B------:R-:W-:Y:S01]  /*2990*/  @P0 MOV R23, R0 ;  /* 0x0000000000170202 */ /* 0x000fe20000000f00 */
[----:B------:R-:W-:Y:S06]  /*29a0*/  BRA `(.L_x_38) ;  /* 0x0000000000147947 */ /* 0x000fec0003800000 */
.L_x_40:
[----:B------:R-:W-:Y:S02]  /*29b0*/  LOP3.LUT R23, R13, 0x80000, RZ, 0xfc, !PT ;  /* 0x000800000d177812 */ /* 0x000fe400078efcff */
[----:B------:R-:W-:Y:S01]  /*29c0*/  MOV R22, R12 ;  /* 0x0000000c00167202 */ /* 0x000fe20000000f00 */
[----:B------:R-:W-:Y:S06]  /*29d0*/  BRA `(.L_x_38) ;  /* 0x0000000000087947 */ /* 0x000fec0003800000 */
.L_x_39:
[----:B------:R-:W-:Y:S02]  /*29e0*/  LOP3.LUT R23, R3, 0x80000, RZ, 0xfc, !PT ;  /* 0x0008000003177812 */ /* 0x000fe400078efcff */
[----:B------:R-:W-:-:S07]  /*29f0*/  MOV R22, R2 ;  /* 0x0000000200167202 */ /* 0x000fce0000000f00 */
.L_x_38:
[----:B------:R-:W-:Y:S01]  /*2a00*/  MOV R29, 0x0 ;  /* 0x00000000001d7802 */ /* 0x000fe20000000f00 */
[----:B------:R-:W-:Y:S01]  /*2a10*/  IMAD.MOV.U32 R2, RZ, RZ, R22 ;  /* 0x000000ffff027224 */ /* 0x000fe200078e0016 */
[----:B------:R-:W-:Y:S02]  /*2a20*/  MOV R3, R23 ;  /* 0x0000001700037202 */ /* 0x000fe40000000f00 */
[----:B------:R-:W-:Y:S05]  /*2a30*/  RET.REL.NODEC R28 `(_Z8gather1dP6float2S0_Pfifiiiib) ;  /* 0xffffffd41c707950 */ /* 0x000fea0003c3ffff */
        .weak           $__internal_1_$__cuda_sm20_sqrt_rn_f32_slowpath
        .type           $__internal_1_$__cuda_sm20_sqrt_rn_f32_slowpath,@function
        .size           $__internal_1_$__cuda_sm20_sqrt_rn_f32_slowpath,($__internal_2_$__cuda_sm3x_div_rn_noftz_f32_slowpath - $__internal_1_$__cuda_sm20_sqrt_rn_f32_slowpath)
$__internal_1_$__cuda_sm20_sqrt_rn_f32_slowpath:
[----:B------:R-:W-:-:S13]  /*2a40*/  LOP3.LUT P0, RZ, R2, 0x7fffffff, RZ, 0xc0, !PT ;  /* 0x7fffffff02ff7812 */ /* 0x000fda000780c0ff */
[----:B------:R-:W-:Y:S05]  /*2a50*/  @!P0 BRA `(.L_x_41) ;  /* 0x0000000000488947 */ /* 0x000fea0003800000 */
[----:B------:R-:W-:Y:S02]  /*2a60*/  FSETP.GEU.FTZ.AND P0, PT, R2, RZ, PT ;  /* 0x000000ff0200720b */ /* 0x000fe40003f1e000 */
[----:B------:R-:W-:-:S11]  /*2a70*/  MOV R0, R2 ;  /* 0x0000000200007202 */ /* 0x000fd60000000f00 */
[----:B------:R-:W-:Y:S01]  /*2a80*/  @!P0 MOV R2, 0x7fffffff ;  /* 0x7fffffff00028802 */ /* 0x000fe20000000f00 */
[----:B------:R-:W-:Y:S06]  /*2a90*/  @!P0 BRA `(.L_x_41) ;  /* 0x0000000000388947 */ /* 0x000fec0003800000 */
[----:B------:R-:W-:-:S13]  /*2aa0*/  FSETP.GTU.FTZ.AND P0, PT, |R0|, +INF , PT ;  /* 0x7f8000000000780b */ /* 0x000fda0003f1c200 */
[----:B------:R-:W-:Y:S01]  /*2ab0*/  @P0 FADD.FTZ R2, R0, 1 ;  /* 0x3f80000000020421 */ /* 0x000fe20000010000 */
[----:B------:R-:W-:Y:S06]  /*2ac0*/  @P0 BRA `(.L_x_41) ;  /* 0x00000000002c0947 */ /* 0x000fec0003800000 */
[----:B------:R-:W-:-:S13]  /*2ad0*/  FSETP.NEU.FTZ.AND P0, PT, |R0|, +INF , PT ;  /* 0x7f8000000000780b */ /* 0x000fda0003f1d200 */
[----:B------:R-:W-:Y:S01]  /*2ae0*/  @!P0 MOV R2, R0 ;  /* 0x0000000000028202 */ /* 0x000fe20000000f00 */
[----:B------:R-:W-:Y:S06]  /*2af0*/  @!P0 BRA `(.L_x_41) ;  /* 0x0000000000208947 */ /* 0x000fec0003800000 */
[----:B------:R-:W-:-:S04]  /*2b00*/  FFMA R0, R0, 1.84467440737095516160e+19, RZ ;  /* 0x5f80000000007823 */ /* 0x000fc800000000ff */
[----:B------:R-:W0:Y:S02]  /*2b10*/  MUFU.RSQ R3, R0 ;  /* 0x0000000000037308 */ /* 0x000e240000001400 */
[----:B0-----:R-:W-:Y:S01]  /*2b20*/  FMUL.FTZ R7, R0, R3 ;  /* 0x0000000300077220 */ /* 0x001fe20000410000 */
[----:B------:R-:W-:-:S03]  /*2b30*/  FMUL.FTZ R3, R3, 0.5 ;  /* 0x3f00000003037820 */ /* 0x000fc60000410000 */
[----:B------:R-:W-:-:S04]  /*2b40*/  FADD.FTZ R2, -R7, -RZ ;  /* 0x800000ff07027221 */ /* 0x000fc80000010100 */
[----:B------:R-:W-:-:S04]  /*2b50*/  FFMA R2, R7, R2, R0 ;  /* 0x0000000207027223 */ /* 0x000fc80000000000 */
[----:B------:R-:W-:-:S04]  /*2b60*/  FFMA R2, R2, R3, R7 ;  /* 0x0000000302027223 */ /* 0x000fc80000000007 */
[----:B------:R-:W-:-:S07]  /*2b70*/  FMUL.FTZ R2, R2, 2.3283064365386962891e-10 ;  /* 0x2f80000002027820 */ /* 0x000fce0000410000 */
.L_x_41:
[----:B------:R-:W-:Y:S01]  /*2b80*/  HFMA2 R3, -RZ, RZ, 0, 0 ;  /* 0x00000000ff037431 */ /* 0x000fe200000001ff */
[----:B------:R-:W-:Y:S02]  /*2b90*/  MOV R8, R2 ;  /* 0x0000000200087202 */ /* 0x000fe40000000f00 */
[----:B------:R-:W-:-:S04]  /*2ba0*/  MOV R2, R4 ;  /* 0x0000000400027202 */ /* 0x000fc80000000f00 */
[----:B------:R-:W-:Y:S05]  /*2bb0*/  RET.REL.NODEC R2 `(_Z8gather1dP6float2S0_Pfifiiiib) ;  /* 0xffffffd402107950 */ /* 0x000fea0003c3ffff */
        .weak           $__internal_2_$__cuda_sm3x_div_rn_noftz_f32_slowpath
        .type           $__internal_2_$__cuda_sm3x_div_rn_noftz_f32_slowpath,@function
        .size           $__internal_2_$__cuda_sm3x_div_rn_noftz_f32_slowpath,(.L_x_97 - $__internal_2_$__cuda_sm3x_div_rn_noftz_f32_slowpath)
$__internal_2_$__cuda_sm3x_div_rn_noftz_f32_slowpath:
[----:B------:R-:W-:Y:S01]  /*2bc0*/  SHF.R.U32.HI R4, RZ, 0x17, R7 ;  /* 0x00000017ff047819 */ /* 0x000fe20000011607 */
[----:B------:R-:W-:Y:S01]  /*2bd0*/  BSSY.RECONVERGENT B0, `(.L_x_42) ;  /* 0x0000063000007945 */ /* 0x000fe20003800200 */
[----:B------:R-:W-:Y:S02]  /*2be0*/  SHF.R.U32.HI R17, RZ, 0x17, R0 ;  /* 0x00000017ff117819 */ /* 0x000fe40000011600 */
[----:B------:R-:W-:Y:S02]  /*2bf0*/  LOP3.LUT R4, R4, 0xff, RZ, 0xc0, !PT ;  /* 0x000000ff04047812 */ /* 0x000fe400078ec0ff */
[----:B------:R-:W-:Y:S02]  /*2c00*/  LOP3.LUT R17, R17, 0xff, RZ, 0xc0, !PT ;  /* 0x000000ff11117812 */ /* 0x000fe400078ec0ff */
[----:B------:R-:W-:Y:S02]  /*2c10*/  IADD3 R21, PT, PT, R4, -0x1, RZ ;  /* 0xffffffff04157810 */ /* 0x000fe40007ffe0ff */
[----:B------:R-:W-:-:S02]  /*2c20*/  IADD3 R13, PT, PT, R17, -0x1, RZ ;  /* 0xffffffff110d7810 */ /* 0x000fc40007ffe0ff */
[----:B------:R-:W-:Y:S02]  /*2c30*/  ISETP.GT.U32.AND P0, PT, R21, 0xfd, PT ;  /* 0x000000fd1500780c */ /* 0x000fe40003f04070 */
[----:B------:R-:W-:Y:S02]  /*2c40*/  MOV R23, R7 ;  /* 0x0000000700177202 */ /* 0x000fe40000000f00 */
[----:B------:R-:W-:-:S13]  /*2c50*/  ISETP.GT.U32.OR P0, PT, R13, 0xfd, P0 ;  /* 0x000000fd0d00780c */ /* 0x000fda0000704470 */
[----:B------:R-:W-:Y:S01]  /*2c60*/  @!P0 MOV R9, RZ ;  /* 0x000000ff00098202 */ /* 0x000fe20000000f00 */
[----:B------:R-:W-:Y:S06]  /*2c70*/  @!P0 BRA `(.L_x_43) ;  /* 0x00000000005c8947 */ /* 0x000fec0003800000 */
[----:B------:R-:W-:Y:S02]  /*2c80*/  FSETP.GTU.FTZ.AND P0, PT, |R0|, +INF , PT ;  /* 0x7f8000000000780b */ /* 0x000fe40003f1c200 */
[----:B------:R-:W-:-:S04]  /*2c90*/  FSETP.GTU.FTZ.AND P1, PT, |R7|, +INF , PT ;  /* 0x7f8000000700780b */ /* 0x000fc80003f3c200 */
[----:B------:R-:W-:-:S13]  /*2ca0*/  PLOP3.LUT P0, PT, P0, P1, PT, 0xf8, 0x8f ;  /* 0x00000000008f781c */ /* 0x000fda0000703f70 */
[----:B------:R-:W-:Y:S05]  /*2cb0*/  @P0 BRA `(.L_x_44) ;  /* 0x00000004004c0947 */ /* 0x000fea0003800000 */
[----:B------:R-:W-:-:S13]  /*2cc0*/  LOP3.LUT P0, RZ, R23, 0x7fffffff, R0, 0xc8, !PT ;  /* 0x7fffffff17ff7812 */ /* 0x000fda000780c800 */
[----:B------:R-:W-:Y:S05]  /*2cd0*/  @!P0 BRA `(.L_x_45) ;  /* 0x00000004003c8947 */ /* 0x000fea0003800000 */
[C---:B------:R-:W-:Y:S02]  /*2ce0*/  FSETP.NEU.FTZ.AND P2, PT, |R0|.reuse, +INF , PT ;  /* 0x7f8000000000780b */ /* 0x040fe40003f5d200 */
[----:B------:R-:W-:Y:S02]  /*2cf0*/  FSETP.NEU.FTZ.AND P1, PT, |R7|, +INF , PT ;  /* 0x7f8000000700780b */ /* 0x000fe40003f3d200 */
[----:B------:R-:W-:-:S11]  /*2d00*/  FSETP.NEU.FTZ.AND P0, PT, |R0|, +INF , PT ;  /* 0x7f8000000000780b */ /* 0x000fd60003f1d200 */
[----:B------:R-:W-:Y:S05]  /*2d10*/  @!P1 BRA !P2, `(.L_x_45) ;  /* 0x00000004002c9947 */ /* 0x000fea0005000000 */
[----:B------:R-:W-:-:S04]  /*2d20*/  LOP3.LUT P2, RZ, R0, 0x7fffffff, RZ, 0xc0, !PT ;  /* 0x7fffffff00ff7812 */ /* 0x000fc8000784c0ff */
[----:B------:R-:W-:-:S13]  /*2d30*/  PLOP3.LUT P1, PT, P1, P2, PT, 0x2f, 0xf2 ;  /* 0x0000000000f2781c */ /* 0x000fda0000f24577 */
[----:B------:R-:W-:Y:S05]  /*2d40*/  @P1 BRA `(.L_x_46) ;  /* 0x0000000400181947 */ /* 0x000fea0003800000 */
[----:B------:R-:W-:-:S04]  /*2d50*/  LOP3.LUT P1, RZ, R23, 0x7fffffff, RZ, 0xc0, !PT ;  /* 0x7fffffff17ff7812 */ /* 0x000fc8000782c0ff */
[----:B------:R-:W-:-:S13]  /*2d60*/  PLOP3.LUT P0, PT, P0, P1, PT, 0x2f, 0xf2 ;  /* 0x0000000000f2781c */ /* 0x000fda0000702577 */
[----:B------:R-:W-:Y:S05]  /*2d70*/  @P0 BRA `(.L_x_47) ;  /* 0x0000000400000947 */ /* 0x000fea0003800000 */
[----:B------:R-:W-:Y:S02]  /*2d80*/  ISETP.GE.AND P0, PT, R13, RZ, PT ;  /* 0x000000ff0d00720c */ /* 0x000fe40003f06270 */
[----:B------:R-:W-:-:S11]  /*2d90*/  ISETP.GE.AND P1, PT, R21, RZ, PT ;  /* 0x000000ff1500720c */ /* 0x000fd60003f26270 */
[----:B------:R-:W-:Y:S01]  /*2da0*/  @P0 IMAD.MOV.U32 R9, RZ, RZ, RZ ;  /* 0x000000ffff090224 */ /* 0x000fe200078e00ff */
[----:B------:R-:W-:Y:S01]  /*2db0*/  @!P0 MOV R9, 0xffffffc0 ;  /* 0xffffffc000098802 */ /* 0x000fe20000000f00 */
[----:B------:R-:W-:Y:S01]  /*2dc0*/  @!P0 FFMA R0, R0, 1.84467440737095516160e+19, RZ ;  /* 0x5f80000000008823 */ /* 0x000fe200000000ff */
[----:B------:R-:W-:Y:S02]  /*2dd0*/  @!P1 FFMA R23, R7, 1.84467440737095516160e+19, RZ ;  /* 0x5f80000007179823 */ /* 0x000fe400000000ff */
[----:B------:R-:W-:-:S07]  /*2de0*/  @!P1 IADD3 R9, PT, PT, R9, 0x40, RZ ;  /* 0x0000004009099810 */ /* 0x000fce0007ffe0ff */
.L_x_43:
[----:B------:R-:W-:Y:S01]  /*2df0*/  LEA R26, R4, 0xc0800000, 0x17 ;  /* 0xc0800000041a7811 */ /* 0x000fe200078eb8ff */
[----:B------:R-:W-:Y:S01]  /*2e00*/  BSSY.RECONVERGENT B1, `(.L_x_48) ;  /* 0x0000036000017945 */ /* 0x000fe20003800200 */
[----:B------:R-:W-:Y:S02]  /*2e10*/  IADD3 R17, PT, PT, R17, -0x7f, RZ ;  /* 0xffffff8111117810 */ /* 0x000fe40007ffe0ff */
[----:B------:R-:W-:-:S03]  /*2e20*/  IADD3 R26, PT, PT, -R26, R23, RZ ;  /* 0x000000171a1a7210 */ /* 0x000fc60007ffe1ff */
[C---:B------:R-:W-:Y:S01]  /*2e30*/  IMAD R0, R17.reuse, -0x800000, R0 ;  /* 0xff80000011007824 */ /* 0x040fe200078e0200 */
[----:B------:R0:W1:Y:S01]  /*2e40*/  MUFU.RCP R22, R26 ;  /* 0x0000001a00167308 */ /* 0x0000620000001000 */
[----:B------:R-:W-:Y:S01]  /*2e50*/  FADD.FTZ R13, -R26, -RZ ;  /* 0x800000ff1a0d7221 */ /* 0x000fe20000010100 */
[----:B0-----:R-:W-:-:S04]  /*2e60*/  IADD3 R26, PT, PT, R17, 0x7f, -R4 ;  /* 0x0000007f111a7810 */ /* 0x001fc80007ffe804 */
[----:B------:R-:W-:Y:S01]  /*2e70*/  IADD3 R9, PT, PT, R26, R9, RZ ;  /* 0x000000091a097210 */ /* 0x000fe20007ffe0ff */
[----:B-1----:R-:W-:-:S04]  /*2e80*/  FFMA R21, R22, R13, 1 ;  /* 0x3f80000016157423 */ /* 0x002fc8000000000d */
[----:B------:R-:W-:-:S04]  /*2e90*/  FFMA R21, R22, R21, R22 ;  /* 0x0000001516157223 */ /* 0x000fc80000000016 */
[----:B------:R-:W-:-:S04]  /*2ea0*/  FFMA R22, R0, R21, RZ ;  /* 0x0000001500167223 */ /* 0x000fc800000000ff */
[----:B------:R-:W-:-:S04]  /*2eb0*/  FFMA R23, R13, R22, R0 ;  /* 0x000000160d177223 */ /* 0x000fc80000000000 */
[----:B------:R-:W-:-:S04]  /*2ec0*/  FFMA R22, R21, R23, R22 ;  /* 0x0000001715167223 */ /* 0x000fc80000000016 */
[----:B------:R-:W-:-:S04]  /*2ed0*/  FFMA R13, R13, R22, R0 ;  /* 0x000000160d0d7223 */ /* 0x000fc80000000000 */
[----:B------:R-:W-:-:S05]  /*2ee0*/  FFMA R0, R21, R13, R22 ;  /* 0x0000000d15007223 */ /* 0x000fca0000000016 */
[----:B------:R-:W-:-:S04]  /*2ef0*/  SHF.R.U32.HI R4, RZ, 0x17, R0 ;  /* 0x00000017ff047819 */ /* 0x000fc80000011600 */
[----:B------:R-:W-:-:S04]  /*2f00*/  LOP3.LUT R4, R4, 0xff, RZ, 0xc0, !PT ;  /* 0x000000ff04047812 */ /* 0x000fc800078ec0ff */
[----:B------:R-:W-:-:S04]  /*2f10*/  IADD3 R4, PT, PT, R4, R9, RZ ;  /* 0x0000000904047210 */ /* 0x000fc80007ffe0ff */
[----:B------:R-:W-:-:S04]  /*2f20*/  IADD3 R17, PT, PT, R4, -0x1, RZ ;  /* 0xffffffff04117810 */ /* 0x000fc80007ffe0ff */
[----:B------:R-:W-:-:S13]  /*2f30*/  ISETP.GE.U32.AND P0, PT, R17, 0xfe, PT ;  /* 0x000000fe1100780c */ /* 0x000fda0003f06070 */
[----:B------:R-:W-:Y:S05]  /*2f40*/  @!P0 BRA `(.L_x_49) ;  /* 0x0000000000808947 */ /* 0x000fea0003800000 */
[----:B------:R-:W-:-:S13]  /*2f50*/  ISETP.GT.AND P0, PT, R4, 0xfe, PT ;  /* 0x000000fe0400780c */ /* 0x000fda0003f04270 */
[----:B------:R-:W-:Y:S05]  /*2f60*/  @P0 BRA `(.L_x_50) ;  /* 0x00000000006c0947 */ /* 0x000fea0003800000 */
[----:B------:R-:W-:-:S13]  /*2f70*/  ISETP.GE.AND P0, PT, R4, 0x1, PT ;  /* 0x000000010400780c */ /* 0x000fda0003f06270 */
[----:B------:R-:W-:Y:S05]  /*2f80*/  @P0 BRA `(.L_x_51) ;  /* 0x0000000000740947 */ /* 0x000fea0003800000 */
[----:B------:R-:W-:Y:S02]  /*2f90*/  ISETP.GE.AND P0, PT, R4, -0x18, PT ;  /* 0xffffffe80400780c */ /* 0x000fe40003f06270 */
[----:B------:R-:W-:-:S11]  /*2fa0*/  LOP3.LUT R0, R0, 0x80000000, RZ, 0xc0, !PT ;  /* 0x8000000000007812 */ /* 0x000fd600078ec0ff */
[----:B------:R-:W-:Y:S05]  /*2fb0*/  @!P0 BRA `(.L_x_51) ;  /* 0x0000000000688947 */ /* 0x000fea0003800000 */
[CCC-:B------:R-:W-:Y:S01]  /*2fc0*/  FFMA.RZ R9, R21.reuse, R13.reuse, R22.reuse ;  /* 0x0000000d15097223 */ /* 0x1c0fe2000000c016 */
[CCC-:B------:R-:W-:Y:S01]  /*2fd0*/  FFMA.RP R17, R21.reuse, R13.reuse, R22.reuse ;  /* 0x0000000d15117223 */ /* 0x1c0fe20000008016 */
[----:B------:R-:W-:Y:S01]  /*2fe0*/  FFMA.RM R22, R21, R13, R22 ;  /* 0x0000000d15167223 */ /* 0x000fe20000004016 */
[C---:B------:R-:W-:Y:S02]  /*2ff0*/  IADD3 R13, PT, PT, R4.reuse, 0x20, RZ ;  /* 0x00000020040d7810 */ /* 0x040fe40007ffe0ff */
[----:B------:R-:W-:Y:S02]  /*3000*/  LOP3.LUT R9, R9, 0x7fffff, RZ, 0xc0, !PT ;  /* 0x007fffff09097812 */ /* 0x000fe400078ec0ff */
[C---:B------:R-:W-:Y:S02]  /*3010*/  ISETP.NE.AND P2, PT, R4.reuse, RZ, PT ;  /* 0x000000ff0400720c */ /* 0x040fe40003f45270 */
[----:B------:R-:W-:Y:S02]  /*3020*/  LOP3.LUT R26, R9, 0x800000, RZ, 0xfc, !PT ;  /* 0x00800000091a7812 */ /* 0x000fe400078efcff */
[----:B------:R-:W-:-:S02]  /*3030*/  ISETP.NE.AND P1, PT, R4, RZ, PT ;  /* 0x000000ff0400720c */ /* 0x000fc40003f25270 */
[----:B------:R-:W-:Y:S02]  /*3040*/  IADD3 R4, PT, PT, -R4, RZ, RZ ;  /* 0x000000ff04047210 */ /* 0x000fe40007ffe1ff */
[----:B------:R-:W-:Y:S02]  /*3050*/  SHF.L.U32 R13, R26, R13, RZ ;  /* 0x0000000d1a0d7219 */ /* 0x000fe400000006ff */
[----:B------:R-:W-:Y:S02]  /*3060*/  FSETP.NEU.FTZ.AND P0, PT, R17, R22, PT ;  /* 0x000000161100720b */ /* 0x000fe40003f1d000 */
[----:B------:R-:W-:Y:S02]  /*3070*/  SEL R9, R4, RZ, P2 ;  /* 0x000000ff04097207 */ /* 0x000fe40001000000 */
[----:B------:R-:W-:Y:S02]  /*3080*/  ISETP.NE.AND P1, PT, R13, RZ, P1 ;  /* 0x000000ff0d00720c */ /* 0x000fe40000f25270 */
[----:B------:R-:W-:-:S02]  /*3090*/  SHF.R.U32.HI R13, RZ, R9, R26 ;  /* 0x00000009ff0d7219 */ /* 0x000fc4000001161a */
[----:B------:R-:W-:Y:S02]  /*30a0*/  PLOP3.LUT P0, PT, P0, P1, PT, 0xf8, 0x8f ;  /* 0x00000000008f781c */ /* 0x000fe40000703f70 */
[----:B------:R-:W-:Y:S02]  /*30b0*/  SHF.R.U32.HI R9, RZ, 0x1, R13 ;  /* 0x00000001ff097819 */ /* 0x000fe4000001160d */
[----:B------:R-:W-:-:S04]  /*30c0*/  SEL R4, RZ, 0x1, !P0 ;  /* 0x00000001ff047807 */ /* 0x000fc80004000000 */
[----:B------:R-:W-:-:S04]  /*30d0*/  LOP3.LUT R4, R4, 0x1, R9, 0xf8, !PT ;  /* 0x0000000104047812 */ /* 0x000fc800078ef809 */
[----:B------:R-:W-:-:S04]  /*30e0*/  LOP3.LUT R4, R4, R13, RZ, 0xc0, !PT ;  /* 0x0000000d04047212 */ /* 0x000fc800078ec0ff */
[----:B------:R-:W-:-:S04]  /*30f0*/  IADD3 R9, PT, PT, R9, R4, RZ ;  /* 0x0000000409097210 */ /* 0x000fc80007ffe0ff */
[----:B------:R-:W-:Y:S01]  /*3100*/  LOP3.LUT R0, R9, R0, RZ, 0xfc, !PT ;  /* 0x0000000009007212 */ /* 0x000fe200078efcff */
[----:B------:R-:W-:Y:S06]  /*3110*/  BRA `(.L_x_51) ;  /* 0x0000000000107947 */ /* 0x000fec0003800000 */
.L_x_50:
[----:B------:R-:W-:-:S04]  /*3120*/  LOP3.LUT R0, R0, 0x80000000, RZ, 0xc0, !PT ;  /* 0x8000000000007812 */ /* 0x000fc800078ec0ff */
[----:B------:R-:W-:Y:S01]  /*3130*/  LOP3.LUT R0, R0, 0x7f800000, RZ, 0xfc, !PT ;  /* 0x7f80000000007812 */ /* 0x000fe200078efcff */
[----:B------:R-:W-:Y:S06]  /*3140*/  BRA `(.L_x_51) ;  /* 0x0000000000047947 */ /* 0x000fec0003800000 */
.L_x_49:
[----:B------:R-:W-:-:S07]  /*3150*/  LEA R0, R9, R0, 0x17 ;  /* 0x0000000009007211 */ /* 0x000fce00078eb8ff */
.L_x_51:
[----:B------:R-:W-:Y:S05]  /*3160*/  BSYNC.RECONVERGENT B1 ;  /* 0x0000000000017941 */ /* 0x000fea0003800200 */
.L_x_48:
[----:B------:R-:W-:Y:S05]  /*3170*/  BRA `(.L_x_52) ;  /* 0x0000000000207947 */ /* 0x000fea0003800000 */
.L_x_47:
[----:B------:R-:W-:-:S04]  /*3180*/  LOP3.LUT R0, R23, 0x80000000, R0, 0x48, !PT ;  /* 0x8000000017007812 */ /* 0x000fc800078e4800 */
[----:B------:R-:W-:Y:S01]  /*3190*/  LOP3.LUT R0, R0, 0x7f800000, RZ, 0xfc, !PT ;  /* 0x7f80000000007812 */ /* 0x000fe200078efcff */
[----:B------:R-:W-:Y:S06]  /*31a0*/  BRA `(.L_x_52) ;  /* 0x0000000000147947 */ /* 0x000fec0003800000 */
.L_x_46:
[----:B------:R-:W-:Y:S01]  /*31b0*/  LOP3.LUT R0, R23, 0x80000000, R0, 0x48, !PT ;  /* 0x8000000017007812 */ /* 0x000fe200078e4800 */
[----:B------:R-:W-:Y:S06]  /*31c0*/  BRA `(.L_x_52) ;  /* 0x00000000000c7947 */ /* 0x000fec0003800000 */
.L_x_45:
[----:B------:R-:W0:Y:S01]  /*31d0*/  MUFU.RSQ R0, -QNAN ;  /* 0xffc0000000007908 */ /* 0x000e220000001400 */
[----:B------:R-:W-:Y:S05]  /*31e0*/  BRA `(.L_x_52) ;  /* 0x0000000000047947 */ /* 0x000fea0003800000 */
.L_x_44:
[----:B------:R-:W-:-:S07]  /*31f0*/  FADD.FTZ R0, R0, R7 ;  /* 0x0000000700007221 */ /* 0x000fce0000010000 */
.L_x_52:
[----:B------:R-:W-:Y:S05]  /*3200*/  BSYNC.RECONVERGENT B0 ;  /* 0x0000000000007941 */ /* 0x000fea0003800200 */
.L_x_42:
[----:B------:R-:W-:-:S04]  /*3210*/  HFMA2 R13, -RZ, RZ, 0, 0 ;  /* 0x00000000ff0d7431 */ /* 0x000fc800000001ff */
[----:B0-----:R-:W-:Y:S05]  /*3220*/  RET.REL.NODEC R12 `(_Z8gather1dP6float2S0_Pfifiiiib) ;  /* 0xffffffcc0c747950 */ /* 0x001fea0003c3ffff */
.L_x_53:
[----:B------:R-:W-:-:S00]  /*3230*/  BRA `(.L_x_53) ;  /* 0xfffffffc00fc7947 */ /* 0x000fc0000383ffff */
[----:B------:R-:W-:-:S00]  /*3240*/  NOP ;  /* 0x0000000000007918 */ /* 0x000fc00000000000 */
        /* <DEDUP_REMOVED lines=11> */
.L_x_97:


//--------------------- .text._Z6wrap1dP6float2iiiib --------------------------
	.section	.text._Z6wrap1dP6float2iiiib,"ax",@progbits
	.align	128
        .global         _Z6wrap1dP6float2iiiib
        .type           _Z6wrap1dP6float2iiiib,@function
        .size           _Z6wrap1dP6float2iiiib,(.L_x_101 - _Z6wrap1dP6float2iiiib)
        .other          _Z6wrap1dP6float2iiiib,@"STO_CUDA_ENTRY STV_DEFAULT"
_Z6wrap1dP6float2iiiib:
.text._Z6wrap1dP6float2iiiib:
[----:B------:R-:W-:Y:S01]  /*0000*/  LDC R1, c[0x0][0x37c] ;  /* 0x0000df00ff017b82 */ /* 0x000fe20000000800 */
[----:B------:R-:W0:Y:S01]  /*0010*/  S2R R0, SR_CTAID.Y ;  /* 0x0000000000007919 */ /* 0x000e220000002600 */
[----:B------:R-:W1:Y:S01]  /*0020*/  LDCU UR6, c[0x0][0x360] ;  /* 0x00006c00ff0677ac */ /* 0x000e620008000800 */
[----:B------:R-:W0:Y:S01]  /*0030*/  S2R R3, SR_TID.Y ;  /* 0x0000000000037919 */ /* 0x000e220000002200 */
[----:B------:R-:W0:Y:S01]  /*0040*/  LDCU UR7, c[0x0][0x364] ;  /* 0x00006c80ff0777ac */ /* 0x000e220008000800 */
[----:B------:R-:W1:Y:S01]  /*0050*/  S2R R5, SR_CTAID.X ;  /* 0x0000000000057919 */ /* 0x000e620000002500 */
[----:B------:R-:W2:Y:S01]  /*0060*/  LDCU.64 UR4, c[0x0][0x388] ;  /* 0x00007100ff0477ac */ /* 0x000ea20008000a00 */
[----:B------:R-:W1:Y:S01]  /*0070*/  S2R R2, SR_TID.X ;  /* 0x0000000000027919 */ /* 0x000e620000002100 */
[----:B------:R-:W3:Y:S01]  /*0080*/  LDCU UR8, c[0x0][0x368] ;  /* 0x00006d00ff0877ac */ /* 0x000ee20008000800 */
[----:B------:R-:W3:Y:S01]  /*0090*/  S2R R4, SR_CTAID.Z ;  /* 0x0000000000047919 */ /* 0x000ee20000002700 */
[----:B------:R-:W3:Y:S01]  /*00a0*/  S2R R7, SR_TID.Z ;  /* 0x0000000000077919 */ /* 0x000ee20000002300 */
[----:B0-----:R-:W-:-:S05]  /*00b0*/  IMAD R0, R0, UR7, R3 ;  /* 0x0000000700007c24 */ /* 0x001fca000f8e0203 */
[----:B--2---:R-:W-:Y:S01]  /*00c0*/  ISETP.GE.AND P0, PT, R0, UR5, PT ;  /* 0x0000000500007c0c */ /* 0x004fe2000bf06270 */
[----:B-1----:R-:W-:-:S05]  /*00d0*/  IMAD R5, R5, UR6, R2 ;  /* 0x0000000605057c24 */ /* 0x002fca000f8e0202 */
[----:B------:R-:W-:Y:S01]  /*00e0*/  ISETP.GE.OR P0, PT, R5, UR4, P0 ;  /* 0x0000000405007c0c */ /* 0x000fe20008706670 */
[----:B---3--:R-:W-:-:S12]  /*00f0*/  IMAD R4, R4, UR8, R7 ;  /* 0x0000000804047c24 */ /* 0x008fd8000f8e0207 */
[----:B------:R-:W-:Y:S05]  /*0100*/  @P0 EXIT ;  /* 0x000000000000094d */ /* 0x000fea0003800000 */
[----:B------:R-:W0:Y:S02]  /*0110*/  LDC.64 R2, c[0x0][0x390] ;  /* 0x0000e400ff027b82 */ /* 0x000e240000000a00 */
[----:B0-----:R-:W-:-:S04]  /*0120*/  IMAD.SHL.U32 R2, R2, 0x2, RZ ;  /* 0x0000000202027824 */ /* 0x001fc800078e00ff */
[----:B------:R-:W-:-:S05]  /*0130*/  IMAD R6, R3, 0x2, R2 ;  /* 0x0000000203067824 */ /* 0x000fca00078e0202 */
[----:B------:R-:W-:-:S13]  /*0140*/  ISETP.GE.AND P0, PT, R4, R6, PT ;  /* 0x000000060400720c */ /* 0x000fda0003f06270 */
[----:B------:R-:W-:Y:S05]  /*0150*/  @P0 EXIT ;  /* 0x000000000000094d */ /* 0x000fea0003800000 */
[-C--:B------:R-:W-:Y:S02]  /*0160*/  IADD3 R7, PT, PT, R6, -R3.reuse, RZ ;  /* 0x8000000306077210 */ /* 0x080fe40007ffe0ff */
[C---:B------:R-:W-:Y:S02]  /*0170*/  ISETP.GE.AND P1, PT, R4.reuse, R3, PT ;  /* 0x000000030400720c */ /* 0x040fe40003f26270 */
[----:B------:R-:W-:-:S13]  /*0180*/  ISETP.GE.AND P0, PT, R4, R7, PT ;  /* 0x000000070400720c */ /* 0x000fda0003f06270 */
[----:B------:R-:W-:Y:S05]  /*0190*/  @!P0 EXIT P1 ;  /* 0x000000000000894d */ /* 0x000fea0000800000 */
[-C--:B------:R-:W-:Y:S01]  /*01a0*/  IABS R10, R2.reuse ;  /* 0x00000002000a7213 */ /* 0x080fe20000000000 */
[----:B------:R-:W0:Y:S01]  /*01b0*/  LDCU.U8 UR6, c[0x0][0x398] ;  /* 0x00007300ff0677ac */ /* 0x000e220008000000 */
[----:B------:R-:W-:Y:S01]  /*01c0*/  IADD3 R8, PT, PT, R2, -R3, R4 ;  /* 0x8000000302087210 */ /* 0x000fe20007ffe004 */
[----:B------:R-:W-:Y:S01]  /*01d0*/  IMAD R5, R0, UR4, R5 ;  /* 0x0000000400057c24 */ /* 0x000fe2000f8e0205 */
[----:B------:R-:W1:Y:S01]  /*01e0*/  I2F.RP R9, R10 ;  /* 0x0000000a00097306 */ /* 0x000e620000209400 */
[----:B------:R-:W-:Y:S01]  /*01f0*/  IABS R13, R2 ;  /* 0x00000002000d7213 */ /* 0x000fe20000000000 */
[----:B------:R-:W-:Y:S01]  /*0200*/  UIMAD UR4, UR5, UR4, URZ ;  /* 0x00000004050472a4 */ /* 0x000fe2000f8e02ff */
[----:B------:R-:W-:Y:S02]  /*0210*/  IABS R12, R8 ;  /* 0x00000008000c7213 */ /* 0x000fe40000000000 */
[----:B------:R-:W-:Y:S01]  /*0220*/  ISETP.GE.AND P2, PT, R8, RZ, PT ;  /* 0x000000ff0800720c */ /* 0x000fe20003f46270 */
[----:B------:R-:W-:-:S02]  /*0230*/  IMAD.MOV R13, RZ, RZ, -R13 ;  /* 0x000000ffff0d7224 */ /* 0x000fc400078e0a0d */
[----:B-1----:R-:W1:Y:S01]  /*0240*/  MUFU.RCP R9, R9 ;  /* 0x0000000900097308 */ /* 0x002e620000001000 */
[----:B0-----:R-:W-:-:S07]  /*0250*/  UPRMT UR6, UR6, 0x8880, URZ ;  /* 0x0000888006067896 */ /* 0x001fce00080000ff */
[----:B------:R-:W-:Y:S02]  /*0260*/  UMOV UR5, UR6 ;  /* 0x0000000600057c82 */ /* 0x000fe40008000000 */
[----:B------:R-:W-:Y:S01]  /*0270*/  UISETP.NE.AND UP0, UPT, UR5, URZ, UPT ;  /* 0x000000ff0500728c */ /* 0x000fe2000bf05270 */
[----:B-1----:R-:W-:-:S04]  /*0280*/  VIADD R6, R9, 0xffffffe ;  /* 0x0ffffffe09067836 */ /* 0x002fc80000000000 */
[----:B------:R0:W1:Y:S02]  /*0290*/  F2I.FTZ.U32.TRUNC.NTZ R7, R6 ;  /* 0x0000000600077305 */ /* 0x000064000021f000 */
[----:B0-----:R-:W-:Y:S01]  /*02a0*/  HFMA2 R6, -RZ, RZ, 0, 0 ;  /* 0x00000000ff067431 */ /* 0x001fe200000001ff */
[----:B-1----:R-:W-:-:S05]  /*02b0*/  IADD3 R11, PT, PT, RZ, -R7, RZ ;  /* 0x80000007ff0b7210 */ /* 0x002fca0007ffe0ff */
[----:B------:R-:W-:-:S04]  /*02c0*/  IMAD R11, R11, R10, RZ ;  /* 0x0000000a0b0b7224 */ /* 0x000fc800078e02ff */
[----:B------:R-:W-:-:S04]  /*02d0*/  IMAD.HI.U32 R7, R7, R11, R6 ;  /* 0x0000000b07077227 */ /* 0x000fc800078e0006 */
[----:B------:R-:W-:Y:S02]  /*02e0*/  IMAD.MOV.U32 R6, RZ, RZ, R13 ;  /* 0x000000ffff067224 */ /* 0x000fe400078e000d */
[----:B------:R-:W-:-:S04]  /*02f0*/  IMAD.HI.U32 R7, R7, R12, RZ ;  /* 0x0000000c07077227 */ /* 0x000fc800078e00ff */
[----:B------:R-:W-:-:S05]  /*0300*/  IMAD R7, R7, R6, R12 ;  /* 0x0000000607077224 */ /* 0x000fca00078e020c */
[----:B------:R-:W-:-:S13]  /*0310*/  ISETP.GT.U32.AND P0, PT, R10, R7, PT ;  /* 0x000000070a00720c */ /* 0x000fda0003f04070 */
[----:B------:R-:W-:Y:S02]  /*0320*/  @!P0 IADD3 R7, PT, PT, R7, -R10, RZ ;  /* 0x8000000a07078210 */ /* 0x000fe40007ffe0ff */
[----:B------:R-:W-:Y:S02]  /*0330*/  ISETP.NE.AND P0, PT, R2, RZ, PT ;  /* 0x000000ff0200720c */ /* 0x000fe40003f05270 */
[----:B------:R-:W-:-:S13]  /*0340*/  ISETP.GT.U32.AND P1, PT, R10, R7, PT ;  /* 0x000000070a00720c */ /* 0x000fda0003f24070 */
[----:B------:R-:W-:-:S05]  /*0350*/  @!P1 IMAD.IADD R7, R7, 0x1, -R10 ;  /* 0x0000000107079824 */ /* 0x000fca00078e0a0a */
[----:B------:R-:W-:Y:S02]  /*0360*/  @!P2 IADD3 R7, PT, PT, -R7, RZ, RZ ;  /* 0x000000ff0707a210 */ /* 0x000fe40007ffe1ff */
[----:B------:R-:W-:-:S04]  /*0370*/  @!P0 LOP3.LUT R7, RZ, R2, RZ, 0x33, !PT ;  /* 0x00000002ff078212 */ /* 0x000fc800078e33ff */
[----:B------:R-:W-:Y:S01]  /*0380*/  IADD3 R0, PT, PT, R7, R3, RZ ;  /* 0x0000000307007210 */ /* 0x000fe20007ffe0ff */
[----:B------:R-:W-:-:S04]  /*0390*/  IMAD R7, R4, UR4, R5 ;  /* 0x0000000404077c24 */ /* 0x000fc8000f8e0205 */
[----:B------:R-:W-:Y:S01]  /*03a0*/  IMAD R9, R0, UR4, R5 ;  /* 0x0000000400097c24 */ /* 0x000fe2000f8e0205 */
[----:B------:R-:W0:Y:S01]  /*03b0*/  LDCU.64 UR4, c[0x0][0x358] ;  /* 0x00006b00ff0477ac */ /* 0x000e220008000a00 */
[----:B------:R-:W-:Y:S05]  /*03c0*/  BRA.U UP0, `(.L_x_54) ;  /* 0x0000000100187547 */ /* 0x000fea000b800000 */
[----:B------:R-:W1:Y:S02]  /*03d0*/  LDC.64 R4, c[0x0][0x380] ;  /* 0x0000e000ff047b82 */ /* 0x000e640000000a00 */
[----:B-1----:R-:W-:-:S06]  /*03e0*/  IMAD.WIDE R2, R9, 0x8, R4 ;  /* 0x0000000809027825 */ /* 0x002fcc00078e0204 */
[----:B0-----:R-:W2:Y:S01]  /*03f0*/  LDG.E.64 R2, desc[UR4][R2.64] ;  /* 0x0000000402027981 */ /* 0x001ea2000c1e1b00 */
[----:B------:R-:W-:-:S05]  /*0400*/  IMAD.WIDE R4, R7, 0x8, R4 ;  /* 0x0000000807047825 */ /* 0x000fca00078e0204 */
[----:B--2---:R-:W-:Y:S01]  /*0410*/  STG.E.64 desc[UR4][R4.64], R2 ;  /* 0x0000000204007986 */ /* 0x004fe2000c101b04 */
[----:B------:R-:W-:Y:S05]  /*0420*/  EXIT ;  /* 0x000000000000794d */ /* 0x000fea0003800000 */
.L_x_54:
[----:B------:R-:W1:Y:S02]  /*0430*/  LDC.64 R2, c[0x0][0x380] ;  /* 0x0000e000ff027b82 */ /* 0x000e640000000a00 */
[----:B-1----:R-:W-:-:S05]  /*0440*/  IMAD.WIDE R4, R7, 0x8, R2 ;  /* 0x0000000807047825 */ /* 0x002fca00078e0202 */
[----:B0-----:R-:W2:Y:S01]  /*0450*/  LDG.E R7, desc[UR4][R4.64] ;  /* 0x0000000404077981 */ /* 0x001ea2000c1e1900 */
[----:B------:R-:W-:-:S05]  /*0460*/  IMAD.WIDE R2, R9, 0x8, R2 ;  /* 0x0000000809027825 */ /* 0x000fca00078e0202 */
[----:B--2---:R-:W-:Y:S04]  /*0470*/  REDG.E.ADD.F32.FTZ.RN.STRONG.GPU desc[UR4][R2.64], R7 ;  /* 0x00000007020079a6 */ /* 0x004fe8000c12f304 */
[----:B------:R-:W2:Y:S04]  /*0480*/  LDG.E R9, desc[UR4][R4.64+0x4] ;  /* 0x0000040404097981 */ /* 0x000ea8000c1e1900 */
[----:B--2---:R-:W-:Y:S01]  /*0490*/  REDG.E.ADD.F32.FTZ.RN.STRONG.GPU desc[UR4][R2.64+0x4], R9 ;  /* 0x00000409020079a6 */ /* 0x004fe2000c12f304 */
[----:B------:R-:W-:Y:S05]  /*04a0*/  EXIT ;  /* 0x000000000000794d */ /* 0x000fea0003800000 */
.L_x_55:
        /* <DEDUP_REMOVED lines=13> */
.L_x_101:


//--------------------- .text._Z11fftshiftc1dP6float2iii --------------------------
	.section	.text._Z11fftshiftc1dP6float2iii,"ax",@progbits
	.align	128
        .global         _Z11fftshiftc1dP6float2iii
        .type           _Z11fftshiftc1dP6float2iii,@function
        .size           _Z11fftshiftc1dP6float2iii,(.L_x_102 - _Z11fftshiftc1dP6float2iii)
        .other          _Z11fftshiftc1dP6float2iii,@"STO_CUDA_ENTRY STV_DEFAULT"
_Z11fftshiftc1dP6float2iii:
.text._Z11fftshiftc1dP6float2iii:
        /* <DEDUP_REMOVED lines=10> */
[----:B------:R-:W4:Y:S01]  /*00a0*/  LDCU UR7, c[0x0][0x390] ;  /* 0x00007200ff0777ac */ /* 0x000f220008000800 */
[----:B------:R-:W3:Y:S01]  /*00b0*/  S2R R7, SR_TID.Z ;  /* 0x0000000000077919 */ /* 0x000ee20000002300 */
[----:B0-----:R-:W-:-:S05]  /*00c0*/  IMAD R4, R4, UR5, R5 ;  /* 0x0000000504047c24 */ /* 0x001fca000f8e0205 */
[----:B--2---:R-:W-:Y:S01]  /*00d0*/  ISETP.GE.AND P0, PT, R4, UR9, PT ;  /* 0x0000000904007c0c */ /* 0x004fe2000bf06270 */
[----:B-1----:R-:W-:-:S05]  /*00e0*/  IMAD R0, R0, UR4, R3 ;  /* 0x0000000400007c24 */ /* 0x002fca000f8e0203 */
[----:B------:R-:W-:Y:S01]  /*00f0*/  ISETP.GE.OR P0, PT, R0, UR8, P0 ;  /* 0x0000000800007c0c */ /* 0x000fe20008706670 */
[----:B---3--:R-:W-:-:S05]  /*0100*/  IMAD R5, R2, UR6, R7 ;  /* 0x0000000602057c24 */ /* 0x008fca000f8e0207 */
[----:B----4-:R-:W-:-:S13]  /*0110*/  ISETP.GE.OR P0, PT, R5, UR7, P0 ;  /* 0x0000000705007c0c */ /* 0x010fda0008706670 */
[----:B------:R-:W-:Y:S05]  /*0120*/  @P0 EXIT ;  /* 0x000000000000094d */ /* 0x000fea0003800000 */
[----:B------:R-:W0:Y:S01]  /*0130*/  LDC.64 R2, c[0x0][0x380] ;  /* 0x0000e000ff027b82 */ /* 0x000e220000000a00 */
[----:B------:R-:W1:Y:S01]  /*0140*/  LDCU.64 UR4, c[0x0][0x358] ;  /* 0x00006b00ff0477ac */ /* 0x000e620008000a00 */
[----:B------:R-:W-:-:S04]  /*0150*/  IMAD R7, R5, UR9, R4 ;  /* 0x0000000905077c24 */ /* 0x000fc8000f8e0204 */
[----:B------:R-:W-:-:S04]  /*0160*/  IMAD R7, R7, UR8, R0 ;  /* 0x0000000807077c24 */ /* 0x000fc8000f8e0200 */
[----:B0-----:R-:W-:-:S05]  /*0170*/  IMAD.WIDE R2, R7, 0x8, R2 ;  /* 0x0000000807027825 */ /* 0x001fca00078e0202 */
[----:B-1----:R-:W2:Y:S01]  /*0180*/  LDG.E.64 R6, desc[UR4][R2.64] ;  /* 0x0000000402067981 */ /* 0x002ea2000c1e1b00 */
[----:B------:R-:W-:-:S04]  /*0190*/  SHF.L.U32 R5, R5, 0x1, RZ ;  /* 0x0000000105057819 */ /* 0x000fc800000006ff */
[----:B------:R-:W-:-:S04]  /*01a0*/  LOP3.LUT R5, R5, 0x2, RZ, 0xc, !PT ;  /* 0x0000000205057812 */ /* 0x000fc800078e0cff */
[----:B------:R-:W-:-:S04]  /*01b0*/  IADD3 R5, PT, PT, -R5, 0x1, RZ ;  /* 0x0000000105057810 */ /* 0x000fc80007ffe1ff */
[----:B------:R-:W-:-:S05]  /*01c0*/  I2FP.F32.S32 R5, R5 ;  /* 0x0000000500057245 */ /* 0x000fca0000201400 */
[C---:B--2---:R-:W-:Y:S01]  /*01d0*/  FMUL R6, R5.reuse, R6 ;  /* 0x0000000605067220 */ /* 0x044fe20000400000 */
[----:B------:R-:W-:-:S05]  /*01e0*/  FMUL R7, R5, R7 ;  /* 0x0000000705077220 */ /* 0x000fca0000400000 */
[----:B------:R-:W-:Y:S01]  /*01f0*/  STG.E.64 desc[UR4][R2.64], R6 ;  /* 0x0000000602007986 */ /* 0x000fe2000c101b04 */
[----:B------:R-:W-:Y:S05]  /*0200*/  EXIT ;  /* 0x000000000000794d */ /* 0x000fea0003800000 */
.L_x_56:
        /* <DEDUP_REMOVED lines=15> */
.L_x_102:


//--------------------- .text._Z8divker1dP6float2Pfiiiifb --------------------------
	.section	.text._Z8divker1dP6float2Pfiiiifb,"ax",@progbits
	.align	128
        .global         _Z8divker1dP6float2Pfiiiifb
        .type           _Z8divker1dP6float2Pfiiiifb,@function
        .size           _Z8divker1dP6float2Pfiiiifb,(.L_x_98 - _Z8divker1dP6float2Pfiiiifb)
        .other          _Z8divker1dP6float2Pfiiiifb,@"STO_CUDA_ENTRY STV_DEFAULT"
_Z8divker1dP6float2Pfiiiifb:
.text._Z8divker1dP6float2Pfiiiifb:
        /* <DEDUP_REMOVED lines=19> */
[----:B------:R-:W0:Y:S01]  /*0130*/  LDCU UR6, c[0x0][0x3a0] ;  /* 0x00007400ff0677ac */ /* 0x000e220008000800 */
[----:B------:R-:W-:Y:S01]  /*0140*/  IMAD R7, R2, UR4, RZ ;  /* 0x0000000402077c24 */ /* 0x000fe2000f8e02ff */
[----:B------:R-:W-:-:S03]  /*0150*/  USHF.R.U32.HI UR7, URZ, 0x1, UR10 ;  /* 0x00000001ff077899 */ /* 0x000fc6000801160a */
[----:B------:R-:W-:Y:S01]  /*0160*/  IMAD.IADD R2, R0, 0x1, R7 ;  /* 0x0000000100027824 */ /* 0x000fe200078e0207 */
[----:B------:R-:W1:Y:S02]  /*0170*/  LDCU.64 UR8, c[0x0][0x358] ;  /* 0x00006b00ff0877ac */ /* 0x000e640008000a00 */
[----:B------:R-:W-:-:S05]  /*0180*/  VIADD R3, R5, -UR7 ;  /* 0x8000000705037c36 */ /* 0x000fca0008000000 */
[----:B------:R-:W-:-:S05]  /*0190*/  I2FP.F32.S32 R3, R3 ;  /* 0x0000000300037245 */ /* 0x000fca0000201400 */
[C---:B0-----:R-:W-:Y:S01]  /*01a0*/  FMUL R4, R3.reuse, UR6 ;  /* 0x0000000603047c20 */ /* 0x041fe20008400000 */
[----:B------:R-:W0:Y:S03]  /*01b0*/  LDCU.U8 UR6, c[0x0][0x3a4] ;  /* 0x00007480ff0677ac */ /* 0x000e260008000000 */
[----:B------:R-:W-:-:S04]  /*01c0*/  FMUL R4, R3, R4 ;  /* 0x0000000403047220 */ /* 0x000fc80000400000 */
[----:B------:R-:W-:Y:S02]  /*01d0*/  FMUL R3, R4, -1.4426950216293334961 ;  /* 0xbfb8aa3b04037820 */ /* 0x000fe40000400000 */
[----:B------:R-:W2:Y:S03]  /*01e0*/  LDC R4, c[0x0][0x39c] ;  /* 0x0000e700ff047b82 */ /* 0x000ea60000000800 */
[----:B------:R-:W-:Y:S01]  /*01f0*/  FSETP.GEU.AND P0, PT, R3, -126, PT ;  /* 0xc2fc00000300780b */ /* 0x000fe20003f0e000 */
[----:B0-----:R-:W-:-:S12]  /*0200*/  UPRMT UR6, UR6, 0x8880, URZ ;  /* 0x0000888006067896 */ /* 0x001fd800080000ff */
[----:B------:R-:W-:-:S06]  /*0210*/  @!P0 FMUL R3, R3, 0.5 ;  /* 0x3f00000003038820 */ /* 0x000fcc0000400000 */
[----:B------:R-:W0:Y:S01]  /*0220*/  MUFU.EX2 R3, R3 ;  /* 0x0000000300037308 */ /* 0x000e220000000800 */
[----:B--2---:R-:W-:Y:S01]  /*0230*/  IADD3 R9, PT, PT, R4, UR7, R5 ;  /* 0x0000000704097c10 */ /* 0x004fe2000fffe005 */
[----:B------:R-:W-:Y:S01]  /*0240*/  IMAD R4, R5, UR4, R0 ;  /* 0x0000000405047c24 */ /* 0x000fe2000f8e0200 */
[----:B------:R-:W-:-:S03]  /*0250*/  UIMAD UR4, UR5, UR4, URZ ;  /* 0x00000004050472a4 */ /* 0x000fc6000f8e02ff */
[----:B------:R-:W-:Y:S01]  /*0260*/  UMOV UR5, UR6 ;  /* 0x0000000600057c82 */ /* 0x000fe20008000000 */
[----:B------:R-:W-:Y:S01]  /*0270*/  IMAD R4, R7, UR10, R4 ;  /* 0x0000000a07047c24 */ /* 0x000fe2000f8e0204 */
[----:B------:R-:W-:Y:S01]  /*0280*/  UISETP.NE.AND UP0, UPT, UR5, URZ, UPT ;  /* 0x000000ff0500728c */ /* 0x000fe2000bf05270 */
[----:B------:R-:W-:Y:S02]  /*0290*/  IMAD R2, R9, UR4, R2 ;  /* 0x0000000409027c24 */ /* 0x000fe4000f8e0202 */
[----:B0-----:R-:W-:-:S06]  /*02a0*/  @!P0 FMUL R3, R3, R3 ;  /* 0x0000000303038220 */ /* 0x001fcc0000400000 */
[----:B-1----:R-:W-:Y:S05]  /*02b0*/  BRA.U UP0, `(.L_x_57) ;  /* 0x0000000100947547 */ /* 0x002fea000b800000 */
[----:B------:R-:W0:Y:S02]  /*02c0*/  LDC.64 R6, c[0x0][0x388] ;  /* 0x0000e200ff067b82 */ /* 0x000e240000000a00 */
[----:B0-----:R-:W-:-:S05]  /*02d0*/  IMAD.WIDE R4, R4, 0x4, R6 ;  /* 0x0000000404047825 */ /* 0x001fca00078e0206 */
[----:B------:R-:W2:Y:S01]  /*02e0*/  LDG.E R0, desc[UR8][R4.64] ;  /* 0x0000000804007981 */ /* 0x000ea2000c1e1900 */
[----:B------:R-:W0:Y:S01]  /*02f0*/  MUFU.RCP R6, R3 ;  /* 0x0000000300067308 */ /* 0x000e220000001000 */
[----:B------:R-:W-:Y:S01]  /*0300*/  BSSY.RECONVERGENT B0, `(.L_x_58) ;  /* 0x000000b000007945 */ /* 0x000fe20003800200 */
[----:B0-----:R-:W-:-:S04]  /*0310*/  FFMA R7, -R3, R6, 1 ;  /* 0x3f80000003077423 */ /* 0x001fc80000000106 */
[----:B------:R-:W-:Y:S02]  /*0320*/  FFMA R7, R6, R7, R6 ;  /* 0x0000000706077223 */ /* 0x000fe40000000006 */
[----:B--2---:R-:W0:Y:S02]  /*0330*/  FCHK P0, R0, R3 ;  /* 0x0000000300007302 */ /* 0x004e240000000000 */
[----:B------:R-:W-:-:S04]  /*0340*/  FFMA R6, R0, R7, RZ ;  /* 0x0000000700067223 */ /* 0x000fc800000000ff */
[----:B------:R-:W-:-:S04]  /*0350*/  FFMA R8, -R3, R6, R0 ;  /* 0x0000000603087223 */ /* 0x000fc80000000100 */
[----:B------:R-:W-:Y:S01]  /*0360*/  FFMA R7, R7, R8, R6 ;  /* 0x0000000807077223 */ /* 0x000fe20000000006 */
[----:B0-----:R-:W-:Y:S06]  /*0370*/  @!P0 BRA `(.L_x_59) ;  /* 0x00000000000c8947 */ /* 0x001fec0003800000 */
[----:B------:R-:W-:-:S07]  /*0380*/  MOV R6, 0x3a0 ;  /* 0x000003a000067802 */ /* 0x000fce0000000f00 */
[----:B------:R-:W-:Y:S05]  /*0390*/  CALL.REL.NOINC `($__internal_3_$__cuda_sm3x_div_rn_noftz_f32_slowpath) ;  /* 0x0000000000f87944 */ /* 0x000fea0003c00000 */
[----:B------:R-:W-:-:S07]  /*03a0*/  MOV R7, R0 ;  /* 0x0000000000077202 */ /* 0x000fce0000000f00 */
.L_x_59:
[----:B------:R-:W-:Y:S05]  /*03b0*/  BSYNC.RECONVERGENT B0 ;  /* 0x0000000000007941 */ /* 0x000fea0003800200 */
.L_x_58:
[----:B------:R-:W0:Y:S01]  /*03c0*/  LDCU UR4, c[0x0][0x398] ;  /* 0x00007300ff0477ac */ /* 0x000e220008000800 */
[----:B------:R-:W-:Y:S01]  /*03d0*/  BSSY.RECONVERGENT B0, `(.L_x_60) ;  /* 0x000000f000007945 */ /* 0x000fe20003800200 */
[----:B0-----:R-:W-:-:S06]  /*03e0*/  USHF.L.U32 UR4, UR4, 0x1, URZ ;  /* 0x0000000104047899 */ /* 0x001fcc00080006ff */
[----:B------:R-:W-:-:S04]  /*03f0*/  I2FP.F32.U32 R3, UR4 ;  /* 0x0000000400037c45 */ /* 0x000fc80008201000 */
[----:B------:R-:W0:Y:S08]  /*0400*/  MUFU.RCP R0, R3 ;  /* 0x0000000300007308 */ /* 0x000e300000001000 */
[----:B------:R-:W1:Y:S01]  /*0410*/  FCHK P0, R7, R3 ;  /* 0x0000000307007302 */ /* 0x000e620000000000 */
[----:B0-----:R-:W-:-:S04]  /*0420*/  FFMA R5, -R3, R0, 1 ;  /* 0x3f80000003057423 */ /* 0x001fc80000000100 */
[----:B------:R-:W-:-:S04]  /*0430*/  FFMA R0, R0, R5, R0 ;  /* 0x0000000500007223 */ /* 0x000fc80000000000 */
[----:B------:R-:W-:-:S04]  /*0440*/  FFMA R4, R0, R7, RZ ;  /* 0x0000000700047223 */ /* 0x000fc800000000ff */
[----:B------:R-:W-:-:S04]  /*0450*/  FFMA R5, -R3, R4, R7 ;  /* 0x0000000403057223 */ /* 0x000fc80000000107 */
[----:B------:R-:W-:Y:S01]  /*0460*/  FFMA R9, R0, R5, R4 ;  /* 0x0000000500097223 */ /* 0x000fe20000000004 */
[----:B-1----:R-:W-:Y:S06]  /*0470*/  @!P0 BRA `(.L_x_61) ;  /* 0x0000000000108947 */ /* 0x002fec0003800000 */
[----:B------:R-:W-:Y:S01]  /*0480*/  IMAD.MOV.U32 R0, RZ, RZ, R7 ;  /* 0x000000ffff007224 */ /* 0x000fe200078e0007 */
[----:B------:R-:W-:-:S07]  /*0490*/  MOV R6, 0x4b0 ;  /* 0x000004b000067802 */ /* 0x000fce0000000f00 */
[----:B------:R-:W-:Y:S05]  /*04a0*/  CALL.REL.NOINC `($__internal_3_$__cuda_sm3x_div_rn_noftz_f32_slowpath) ;  /* 0x0000000000b47944 */ /* 0x000fea0003c00000 */
[----:B------:R-:W-:-:S07]  /*04b0*/  IMAD.MOV.U32 R9, RZ, RZ, R0 ;  /* 0x000000ffff097224 */ /* 0x000fce00078e0000 */
.L_x_61:
[----:B------:R-:W-:Y:S05]  /*04c0*/  BSYNC.RECONVERGENT B0 ;  /* 0x0000000000007941 */ /* 0x000fea0003800200 */
.L_x_60:
[----:B------:R-:W0:Y:S02]  /*04d0*/  LDC.64 R4, c[0x0][0x380] ;  /* 0x0000e000ff047b82 */ /* 0x000e240000000a00 */
[----:B0-----:R-:W-:-:S05]  /*04e0*/  IMAD.WIDE R2, R2, 0x8, R4 ;  /* 0x0000000802027825 */ /* 0x001fca00078e0204 */
[----:B------:R-:W-:Y:S01]  /*04f0*/  STG.E desc[UR8][R2.64], R9 ;  /* 0x0000000902007986 */ /* 0x000fe2000c101908 */
[----:B------:R-:W-:Y:S05]  /*0500*/  EXIT ;  /* 0x000000000000794d */ /* 0x000fea0003800000 */
.L_x_57:
[----:B------:R-:W0:Y:S02]  /*0510*/  LDC.64 R6, c[0x0][0x380] ;  /* 0x0000e000ff067b82 */ /* 0x000e240000000a00 */
[----:B0-----:R-:W-:-:S06]  /*0520*/  IMAD.WIDE R6, R2, 0x8, R6 ;  /* 0x0000000802067825 */ /* 0x001fcc00078e0206 */
        /* <DEDUP_REMOVED lines=10> */
[----:B------:R-:W-:Y:S02]  /*05d0*/  MOV R0, R6 ;  /* 0x0000000600007202 */ /* 0x000fe40000000f00 */
[----:B------:R-:W-:-:S07]  /*05e0*/  MOV R6, 0x600 ;  /* 0x0000060000067802 */ /* 0x000fce0000000f00 */
[----:B------:R-:W-:Y:S05]  /*05f0*/  CALL.REL.NOINC `($__internal_3_$__cuda_sm3x_div_rn_noftz_f32_slowpath) ;  /* 0x0000000000607944 */ /* 0x000fea0003c00000 */
[----:B------:R-:W-:-:S07]  /*0600*/  IMAD.MOV.U32 R5, RZ, RZ, R0 ;  /* 0x000000ffff057224 */ /* 0x000fce00078e0000 */
.L_x_63:
[----:B------:R-:W-:Y:S05]  /*0610*/  BSYNC.RECONVERGENT B0 ;  /* 0x0000000000007941 */ /* 0x000fea0003800200 */
.L_x_62:
        /* <DEDUP_REMOVED lines=12> */
[----:B------:R-:W-:Y:S01]  /*06e0*/  MOV R3, R6 ;  /* 0x0000000600037202 */ /* 0x000fe20000000f00 */
[----:B------:R-:W-:Y:S01]  /*06f0*/  IMAD.MOV.U32 R0, RZ, RZ, R5 ;  /* 0x000000ffff007224 */ /* 0x000fe200078e0005 */
[----:B------:R-:W-:-:S07]  /*0700*/  MOV R6, 0x720 ;  /* 0x0000072000067802 */ /* 0x000fce0000000f00 */
[----:B------:R-:W-:Y:S05]  /*0710*/  CALL.REL.NOINC `($__internal_3_$__cuda_sm3x_div_rn_noftz_f32_slowpath) ;  /* 0x0000000000187944 */ /* 0x000fea0003c00000 */
[----:B------:R-:W-:-:S07]  /*0720*/  IMAD.MOV.U32 R7, RZ, RZ, R0 ;  /* 0x000000ffff077224 */ /* 0x000fce00078e0000 */
.L_x_65:
[----:B------:R-:W-:Y:S05]  /*0730*/  BSYNC.RECONVERGENT B0 ;  /* 0x0000000000007941 */ /* 0x000fea0003800200 */
.L_x_64:
[----:B------:R-:W0:Y:S02]  /*0740*/  LDC.64 R2, c[0x0][0x388] ;  /* 0x0000e200ff027b82 */ /* 0x000e240000000a00 */
[----:B0-----:R-:W-:-:S05]  /*0750*/  IMAD.WIDE R2, R4, 0x4, R2 ;  /* 0x0000000404027825 */ /* 0x001fca00078e0202 */
[----:B------:R-:W-:Y:S01]  /*0760*/  STG.E desc[UR8][R2.64], R7 ;  /* 0x0000000702007986 */ /* 0x000fe2000c101908 */
[----:B------:R-:W-:Y:S05]  /*0770*/  EXIT ;  /* 0x000000000000794d */ /* 0x000fea0003800000 */
        .weak           $__internal_3_$__cuda_sm3x_div_rn_noftz_f32_slowpath
        .type           $__internal_3_$__cuda_sm3x_div_rn_noftz_f32_slowpath,@function
        .size           $__internal_3_$__cuda_sm3x_div_rn_noftz_f32_slowpath,(.L_x_98 - $__internal_3_$__cuda_sm3x_div_rn_noftz_f32_slowpath)
$__internal_3_$__cuda_sm3x_div_rn_noftz_f32_slowpath:
[----:B------:R-:W-:Y:S01]  /*0780*/  SHF.R.U32.HI R7, RZ, 0x17, R3 ;  /* 0x00000017ff077819 */ /* 0x000fe20000011603 */
[----:B------:R-:W-:Y:S01]  /*0790*/  BSSY.RECONVERGENT B1, `(.L_x_66) ;  /* 0x0000062000017945 */ /* 0x000fe20003800200 */
[----:B------:R-:W-:Y:S02]  /*07a0*/  SHF.R.U32.HI R5, RZ, 0x17, R0 ;  /* 0x00000017ff057819 */ /* 0x000fe40000011600 */
[----:B------:R-:W-:Y:S02]  /*07b0*/  LOP3.LUT R12, R7, 0xff, RZ, 0xc0, !PT ;  /* 0x000000ff070c7812 */ /* 0x000fe400078ec0ff */
[----:B------:R-:W-:-:S03]  /*07c0*/  LOP3.LUT R10, R5, 0xff, RZ, 0xc0, !PT ;  /* 0x000000ff050a7812 */ /* 0x000fc600078ec0ff */
[----:B------:R-:W-:Y:S01]  /*07d0*/  VIADD R8, R12, 0xffffffff ;  /* 0xffffffff0c087836 */ /* 0x000fe20000000000 */
[----:B------:R-:W-:-:S04]  /*07e0*/  IADD3 R7, PT, PT, R10, -0x1, RZ ;  /* 0xffffffff0a077810 */ /* 0x000fc80007ffe0ff */
[----:B------:R-:W-:-:S04]  /*07f0*/  ISETP.GT.U32.AND P0, PT, R8, 0xfd, PT ;  /* 0x000000fd0800780c */ /* 0x000fc80003f04070 */
[----:B------:R-:W-:-:S13]  /*0800*/  ISETP.GT.U32.OR P0, PT, R7, 0xfd, P0 ;  /* 0x000000fd0700780c */ /* 0x000fda0000704470 */
[----:B------:R-:W-:Y:S01]  /*0810*/  @!P0 IMAD.MOV.U32 R5, RZ, RZ, RZ ;  /* 0x000000ffff058224 */ /* 0x000fe200078e00ff */
        /* <DEDUP_REMOVED lines=22> */
[----:B------:R-:W-:-:S03]  /*0980*/  @!P1 FFMA R3, R3, 1.84467440737095516160e+19, RZ ;  /* 0x5f80000003039823 */ /* 0x000fc600000000ff */
[----:B------:R-:W-:-:S07]  /*0990*/  @!P1 VIADD R5, R5, 0x40 ;  /* 0x0000004005059836 */ /* 0x000fce0000000000 */
.L_x_67:
[----:B------:R-:W-:Y:S01]  /*09a0*/  LEA R8, R12, 0xc0800000, 0x17 ;  /* 0xc08000000c087811 */ /* 0x000fe200078eb8ff */
[----:B------:R-:W-:Y:S04]  /*09b0*/  BSSY.RECONVERGENT B2, `(.L_x_72) ;  /* 0x0000036000027945 */ /* 0x000fe80003800200 */
[----:B------:R-:W-:Y:S01]  /*09c0*/  IMAD.IADD R8, R3, 0x1, -R8 ;  /* 0x0000000103087824 */ /* 0x000fe200078e0a08 */
[----:B------:R-:W-:-:S03]  /*09d0*/  IADD3 R3, PT, PT, R10, -0x7f, RZ ;  /* 0xffffff810a037810 */ /* 0x000fc60007ffe0ff */
[----:B------:R0:W1:Y:S01]  /*09e0*/  MUFU.RCP R7, R8 ;  /* 0x0000000800077308 */ /* 0x0000620000001000 */
[----:B------:R-:W-:Y:S01]  /*09f0*/  FADD.FTZ R9, -R8, -RZ ;  /* 0x800000ff08097221 */ /* 0x000fe20000010100 */
[C---:B------:R-:W-:Y:S01]  /*0a00*/  IMAD R0, R3.reuse, -0x800000, R0 ;  /* 0xff80000003007824 */ /* 0x040fe200078e0200 */
[----:B0-----:R-:W-:-:S05]  /*0a10*/  IADD3 R8, PT, PT, R3, 0x7f, -R12 ;  /* 0x0000007f03087810 */ /* 0x001fca0007ffe80c */
[----:B------:R-:W-:Y:S02]  /*0a20*/  IMAD.IADD R8, R8, 0x1, R5 ;  /* 0x0000000108087824 */ /* 0x000fe400078e0205 */
        /* <DEDUP_REMOVED lines=9> */
[----:B------:R-:W-:-:S05]  /*0ac0*/  IADD3 R9, PT, PT, R3, R8, RZ ;  /* 0x0000000803097210 */ /* 0x000fca0007ffe0ff */
[----:B------:R-:W-:-:S05]  /*0ad0*/  VIADD R3, R9, 0xffffffff ;  /* 0xffffffff09037836 */ /* 0x000fca0000000000 */
        /* <DEDUP_REMOVED lines=10> */
[CCC-:B------:R-:W-:Y:S01]  /*0b80*/  FFMA.RM R8, R14.reuse, R10.reuse, R7.reuse ;  /* 0x0000000a0e087223 */ /* 0x1c0fe20000004007 */
[C---:B------:R-:W-:Y:S02]  /*0b90*/  ISETP.NE.AND P2, PT, R9.reuse, RZ, PT ;  /* 0x000000ff0900720c */ /* 0x040fe40003f45270 */
[----:B------:R-:W-:Y:S02]  /*0ba0*/  ISETP.NE.AND P1, PT, R9, RZ, PT ;  /* 0x000000ff0900720c */ /* 0x000fe40003f25270 */
[----:B------:R-:W-:Y:S01]  /*0bb0*/  LOP3.LUT R5, R3, 0x7fffff, RZ, 0xc0, !PT ;  /* 0x007fffff03057812 */ /* 0x000fe200078ec0ff */
[----:B------:R-:W-:Y:S01]  /*0bc0*/  FFMA.RP R3, R14, R10, R7 ;  /* 0x0000000a0e037223 */ /* 0x000fe20000008007 */
[----:B------:R-:W-:Y:S01]  /*0bd0*/  IADD3 R10, PT, PT, R9, 0x20, RZ ;  /* 0x00000020090a7810 */ /* 0x000fe20007ffe0ff */
[----:B------:R-:W-:Y:S01]  /*0be0*/  IMAD.MOV R7, RZ, RZ, -R9 ;  /* 0x000000ffff077224 */ /* 0x000fe200078e0a09 */
[----:B------:R-:W-:-:S02]  /*0bf0*/  LOP3.LUT R5, R5, 0x800000, RZ, 0xfc, !PT ;  /* 0x0080000005057812 */ /* 0x000fc400078efcff */
[----:B------:R-:W-:Y:S02]  /*0c00*/  FSETP.NEU.FTZ.AND P0, PT, R3, R8, PT ;  /* 0x000000080300720b */ /* 0x000fe40003f1d000 */
[----:B------:R-:W-:Y:S02]  /*0c10*/  SHF.L.U32 R10, R5, R10, RZ ;  /* 0x0000000a050a7219 */ /* 0x000fe400000006ff */
[----:B------:R-:W-:Y:S02]  /*0c20*/  SEL R8, R7, RZ, P2 ;  /* 0x000000ff07087207 */ /* 0x000fe40001000000 */
[----:B------:R-:W-:Y:S02]  /*0c30*/  ISETP.NE.AND P1, PT, R10, RZ, P1 ;  /* 0x000000ff0a00720c */ /* 0x000fe40000f25270 */
[----:B------:R-:W-:Y:S02]  /*0c40*/  SHF.R.U32.HI R8, RZ, R8, R5 ;  /* 0x00000008ff087219 */ /* 0x000fe40000011605 */
[----:B------:R-:W-:-:S02]  /*0c50*/  PLOP3.LUT P0, PT, P0, P1, PT, 0xf8, 0x8f ;  /* 0x00000000008f781c */ /* 0x000fc40000703f70 */
[----:B------:R-:W-:Y:S02]  /*0c60*/  SHF.R.U32.HI R10, RZ, 0x1, R8 ;  /* 0x00000001ff0a7819 */ /* 0x000fe40000011608 */
[----:B------:R-:W-:-:S04]  /*0c70*/  SEL R3, RZ, 0x1, !P0 ;  /* 0x00000001ff037807 */ /* 0x000fc80004000000 */
[----:B------:R-:W-:-:S04]  /*0c80*/  LOP3.LUT R3, R3, 0x1, R10, 0xf8, !PT ;  /* 0x0000000103037812 */ /* 0x000fc800078ef80a */
[----:B------:R-:W-:-:S04]  /*0c90*/  LOP3.LUT R3, R3, R8, RZ, 0xc0, !PT ;  /* 0x0000000803037212 */ /* 0x000fc800078ec0ff */
[----:B------:R-:W-:-:S04]  /*0ca0*/  IADD3 R3, PT, PT, R10, R3, RZ ;  /* 0x000000030a037210 */ /* 0x000fc80007ffe0ff */
[----:B------:R-:W-:Y:S01]  /*0cb0*/  LOP3.LUT R0, R3, R0, RZ, 0xfc, !PT ;  /* 0x0000000003007212 */ /* 0x000fe200078efcff */
[----:B------:R-:W-:Y:S06]  /*0cc0*/  BRA `(.L_x_75) ;  /* 0x0000000000107947 */ /* 0x000fec0003800000 */
.L_x_74:
[----:B------:R-:W-:-:S04]  /*0cd0*/  LOP3.LUT R0, R0, 0x80000000, RZ, 0xc0, !PT ;  /* 0x8000000000007812 */ /* 0x000fc800078ec0ff */
[----:B------:R-:W-:Y:S01]  /*0ce0*/  LOP3.LUT R0, R0, 0x7f800000, RZ, 0xfc, !PT ;  /* 0x7f80000000007812 */ /* 0x000fe200078efcff */
[----:B------:R-:W-:Y:S06]  /*0cf0*/  BRA `(.L_x_75) ;  /* 0x0000000000047947 */ /* 0x000fec0003800000 */
.L_x_73:
[----:B------:R-:W-:-:S07]  /*0d00*/  IMAD R0, R8, 0x800000, R0 ;  /* 0x0080000008007824 */ /* 0x000fce00078e0200 */
.L_x_75:
[----:B------:R-:W-:Y:S05]  /*0d10*/  BSYNC.RECONVERGENT B2 ;  /* 0x0000000000027941 */ /* 0x000fea0003800200 */
.L_x_72:
[----:B------:R-:W-:Y:S05]  /*0d20*/  BRA `(.L_x_76) ;  /* 0x0000000000207947 */ /* 0x000fea0003800000 */
.L_x_71:
[----:B------:R-:W-:-:S04]  /*0d30*/  LOP3.LUT R0, R3, 0x80000000, R0, 0x48, !PT ;  /* 0x8000000003007812 */ /* 0x000fc800078e4800 */
[----:B------:R-:W-:Y:S01]  /*0d40*/  LOP3.LUT R0, R0, 0x7f800000, RZ, 0xfc, !PT ;  /* 0x7f80000000007812 */ /* 0x000fe200078efcff */
[----:B------:R-:W-:Y:S06]  /*0d50*/  BRA `(.L_x_76) ;  /* 0x0000000000147947 */ /* 0x000fec0003800000 */
.L_x_70:
[----:B------:R-:W-:Y:S01]  /*0d60*/  LOP3.LUT R0, R3, 0x80000000, R0, 0x48, !PT ;  /* 0x8000000003007812 */ /* 0x000fe200078e4800 */
[----:B------:R-:W-:Y:S06]  /*0d70*/  BRA `(.L_x_76) ;  /* 0x00000000000c7947 */ /* 0x000fec0003800000 */
.L_x_69:
[----:B------:R-:W0:Y:S01]  /*0d80*/  MUFU.RSQ R0, -QNAN ;  /* 0xffc0000000007908 */ /* 0x000e220000001400 */
[----:B------:R-:W-:Y:S05]  /*0d90*/  BRA `(.L_x_76) ;  /* 0x0000000000047947 */ /* 0x000fea0003800000 */
.L_x_68:
[----:B------:R-:W-:-:S07]  /*0da0*/  FADD.FTZ R0, R0, R3 ;  /* 0x0000000300007221 */ /* 0x000fce0000010000 */
.L_x_76:
[----:B------:R-:W-:Y:S05]  /*0db0*/  BSYNC.RECONVERGENT B1 ;  /* 0x0000000000017941 */ /* 0x000fea0003800200 */
.L_x_66:
[----:B------:R-:W-:-:S04]  /*0dc0*/  HFMA2 R7, -RZ, RZ, 0, 0 ;  /* 0x00000000ff077431 */ /* 0x000fc800000001ff */
[----:B0-----:R-:W-:Y:S05]  /*0dd0*/  RET.REL.NODEC R6 `(_Z8divker1dP6float2Pfiiiifb) ;  /* 0xfffffff006887950 */ /* 0x001fea0003c3ffff */
.L_x_77:
        /* <DEDUP_REMOVED lines=10> */
.L_x_98:


//--------------------- .text._Z6take_xPffi       --------------------------
	.section	.text._Z6take_xPffi,"ax",@progbits
	.align	128
        .global         _Z6take_xPffi
        .type           _Z6take_xPffi,@function
        .size           _Z6take_xPffi,(.L_x_99 - _Z6take_xPffi)
        .other          _Z6take_xPffi,@"STO_CUDA_ENTRY STV_DEFAULT"
_Z6take_xPffi:
.text._Z6take_xPffi:
[----:B------:R-:W-:Y:S01]  /*0000*/  LDC R1, c[0x0][0x37c] ;  /* 0x0000df00ff017b82 */ /* 0x000fe20000000800 */
[----:B------:R-:W0:Y:S01]  /*0010*/  S2R R4, SR_CTAID.X ;  /* 0x0000000000047919 */ /* 0x000e220000002500 */
[----:B------:R-:W0:Y:S01]  /*0020*/  LDCU UR4, c[0x0][0x360] ;  /* 0x00006c00ff0477ac */ /* 0x000e220008000800 */
[----:B------:R-:W0:Y:S01]  /*0030*/  S2R R3, SR_TID.X ;  /* 0x0000000000037919 */ /* 0x000e220000002100 */
[----:B------:R-:W1:Y:S01]  /*0040*/  LDCU UR5, c[0x0][0x38c] ;  /* 0x00007180ff0577ac */ /* 0x000e620008000800 */
[----:B0-----:R-:W-:-:S05]  /*0050*/  IMAD R4, R4, UR4, R3 ;  /* 0x0000000404047c24 */ /* 0x001fca000f8e0203 */
[----:B-1----:R-:W-:-:S13]  /*0060*/  ISETP.GE.AND P0, PT, R4, UR5, PT ;  /* 0x0000000504007c0c */ /* 0x002fda000bf06270 */
[----:B------:R-:W-:Y:S05]  /*0070*/  @P0 EXIT ;  /* 0x000000000000094d */ /* 0x000fea0003800000 */
[----:B------:R-:W0:Y:S01]  /*0080*/  LDC R0, c[0x0][0x388] ;  /* 0x0000e200ff007b82 */ /* 0x000e220000000800 */
[----:B------:R-:W1:Y:S01]  /*0090*/  LDCU.64 UR6, c[0x0][0x358] ;  /* 0x00006b00ff0677ac */ /* 0x000e620008000a00 */
[C---:B0-----:R-:W-:Y:S01]  /*00a0*/  FMUL R2, R0.reuse, 0.63661974668502807617 ;  /* 0x3f22f98300027820 */ /* 0x041fe20000400000 */
[----:B------:R-:W-:-:S03]  /*00b0*/  FSETP.GE.AND P0, PT, |R0|, 105615, PT ;  /* 0x47ce47800000780b */ /* 0x000fc60003f06200 */
[----:B------:R-:W0:Y:S02]  /*00c0*/  F2I.NTZ R5, R2 ;  /* 0x0000000200057305 */ /* 0x000e240000203100 */
[----:B0-----:R-:W-:-:S05]  /*00d0*/  I2FP.F32.S32 R3, R5 ;  /* 0x0000000500037245 */ /* 0x001fca0000201400 */
[----:B------:R-:W-:-:S04]  /*00e0*/  FFMA R6, R3, -1.5707962512969970703, R0 ;  /* 0xbfc90fda03067823 */ /* 0x000fc80000000000 */
[----:B------:R-:W-:-:S04]  /*00f0*/  FFMA R6, R3, -7.5497894158615963534e-08, R6 ;  /* 0xb3a2216803067823 */ /* 0x000fc80000000006 */
[----:B------:R-:W-:Y:S01]  /*0100*/  FFMA R6, R3, -5.3903029534742383927e-15, R6 ;  /* 0xa7c234c503067823 */ /* 0x000fe20000000006 */
[----:B-1----:R-:W-:Y:S06]  /*0110*/  @!P0 BRA `(.L_x_78) ;  /* 0x0000000400748947 */ /* 0x002fec0003800000 */
[----:B------:R-:W-:-:S13]  /*0120*/  FSETP.NEU.AND P0, PT, |R0|, +INF , PT ;  /* 0x7f8000000000780b */ /* 0x000fda0003f0d200 */
[----:B------:R-:W-:Y:S01]  /*0130*/  @!P0 FMUL R6, RZ, R0 ;  /* 0x00000000ff068220 */ /* 0x000fe20000400000 */
[----:B------:R-:W-:Y:S01]  /*0140*/  @!P0 IMAD.MOV.U32 R5, RZ, RZ, RZ ;  /* 0x000000ffff058224 */ /* 0x000fe200078e00ff */
[----:B------:R-:W-:Y:S06]  /*0150*/  @!P0 BRA `(.L_x_78) ;  /* 0x0000000400648947 */ /* 0x000fec0003800000 */
[----:B------:R-:W-:Y:S01]  /*0160*/  IMAD.SHL.U32 R3, R0, 0x100, RZ ;  /* 0x0000010000037824 */ /* 0x000fe200078e00ff */
[----:B------:R-:W0:Y:S01]  /*0170*/  LDCU.64 UR8, c[0x4][URZ] ;  /* 0x01000000ff0877ac */ /* 0x000e220008000a00 */
[----:B------:R-:W-:Y:S02]  /*0180*/  IMAD.MOV.U32 R2, RZ, RZ, RZ ;  /* 0x000000ffff027224 */ /* 0x000fe400078e00ff */
[----:B------:R-:W-:Y:S01]  /*0190*/  IMAD.MOV.U32 R11, RZ, RZ, RZ ;  /* 0x000000ffff0b7224 */ /* 0x000fe200078e00ff */
[----:B------:R-:W-:Y:S01]  /*01a0*/  LOP3.LUT R3, R3, 0x80000000, RZ, 0xfc, !PT ;  /* 0x8000000003037812 */ /* 0x000fe200078efcff */
[----:B------:R-:W-:Y:S01]  /*01b0*/  IMAD.MOV.U32 R17, RZ, RZ, RZ ;  /* 0x000000ffff117224 */ /* 0x000fe200078e00ff */
[----:B------:R-:W-:-:S06]  /*01c0*/  UMOV UR4, URZ ;  /* 0x000000ff00047c82 */ /* 0x000fcc0008000000 */
.L_x_79:
[----:B0-----:R-:W-:Y:S02]  /*01d0*/  IMAD.U32 R8, RZ, RZ, UR8 ;  /* 0x00000008ff087e24 */ /* 0x001fe4000f8e00ff */
[----:B------:R-:W-:-:S05]  /*01e0*/  IMAD.U32 R9, RZ, RZ, UR9 ;  /* 0x00000009ff097e24 */ /* 0x000fca000f8e00ff */
[----:B------:R-:W2:Y:S01]  /*01f0*/  LDG.E.CONSTANT R6, desc[UR6][R8.64] ;  /* 0x0000000608067981 */ /* 0x000ea2000c1e9900 */
[----:B------:R-:W-:Y:S01]  /*0200*/  UIADD3 UR4, UPT, UPT, UR4, 0x1, URZ ;  /* 0x0000000104047890 */ /* 0x000fe2000fffe0ff */
[C---:B------:R-:W-:Y:S01]  /*0210*/  ISETP.EQ.AND P0, PT, R17.reuse, RZ, PT ;  /* 0x000000ff1100720c */ /* 0x040fe20003f02270 */
[----:B------:R-:W-:Y:S01]  /*0220*/  UIADD3 UR8, UP1, UPT, UR8, 0x4, URZ ;  /* 0x0000000408087890 */ /* 0x000fe2000ff3e0ff */
[C---:B------:R-:W-:Y:S01]  /*0230*/  ISETP.EQ.AND P1, PT, R17.reuse, 0x4, PT ;  /* 0x000000041100780c */ /* 0x040fe20003f22270 */
[----:B------:R-:W-:Y:S01]  /*0240*/  UISETP.NE.AND UP0, UPT, UR4, 0x6, UPT ;  /* 0x000000060400788c */ /* 0x000fe2000bf05270 */
[C---:B------:R-:W-:Y:S01]  /*0250*/  ISETP.EQ.AND P2, PT, R17.reuse, 0x8, PT ;  /* 0x000000081100780c */ /* 0x040fe20003f42270 */
[----:B------:R-:W-:Y:S01]  /*0260*/  UIADD3.X UR9, UPT, UPT, URZ, UR9, URZ, UP1, !UPT ;  /* 0x00000009ff097290 */ /* 0x000fe20008ffe4ff */
[C---:B------:R-:W-:Y:S02]  /*0270*/  ISETP.EQ.AND P3, PT, R17.reuse, 0xc, PT ;  /* 0x0000000c1100780c */ /* 0x040fe40003f62270 */
[----:B------:R-:W-:-:S02]  /*0280*/  ISETP.EQ.AND P4, PT, R17, 0x10, PT ;  /* 0x000000101100780c */ /* 0x000fc40003f82270 */
[C---:B------:R-:W-:Y:S01]  /*0290*/  ISETP.EQ.AND P5, PT, R17.reuse, 0x14, PT ;  /* 0x000000141100780c */ /* 0x040fe20003fa2270 */
[----:B------:R-:W-:Y:S02]  /*02a0*/  VIADD R17, R17, 0x4 ;  /* 0x0000000411117836 */ /* 0x000fe40000000000 */
[----:B--2---:R-:W-:-:S03]  /*02b0*/  IMAD.WIDE.U32 R6, R6, R3, RZ ;  /* 0x0000000306067225 */ /* 0x004fc600078e00ff */
[----:B------:R-:W-:-:S05]  /*02c0*/  IADD3 R5, P6, PT, R6, R2, RZ ;  /* 0x0000000206057210 */ /* 0x000fca0007fde0ff */
[----:B------:R-:W-:Y:S02]  /*02d0*/  IMAD.X R2, R7, 0x1, R11, P6 ;  /* 0x0000000107027824 */ /* 0x000fe400030e060b */
[--C-:B------:R-:W-:Y:S02]  /*02e0*/  @P0 IMAD.MOV.U32 R10, RZ, RZ, R5.reuse ;  /* 0x000000ffff0a0224 */ /* 0x100fe400078e0005 */
[--C-:B------:R-:W-:Y:S02]  /*02f0*/  @P1 IMAD.MOV.U32 R12, RZ, RZ, R5.reuse ;  /* 0x000000ffff0c1224 */ /* 0x100fe400078e0005 */
[--C-:B------:R-:W-:Y:S02]  /*0300*/  @P2 IMAD.MOV.U32 R13, RZ, RZ, R5.reuse ;  /* 0x000000ffff0d2224 */ /* 0x100fe400078e0005 */
[--C-:B------:R-:W-:Y:S02]  /*0310*/  @P3 IMAD.MOV.U32 R14, RZ, RZ, R5.reuse ;  /* 0x000000ffff0e3224 */ /* 0x100fe400078e0005 */
[----:B------:R-:W-:-:S02]  /*0320*/  @P4 IMAD.MOV.U32 R15, RZ, RZ, R5 ;  /* 0x000000ffff0f4224 */ /* 0x000fc400078e0005 */
[----:B------:R-:W-:Y:S01]  /*0330*/  @P5 IMAD.MOV.U32 R16, RZ, RZ, R5 ;  /* 0x000000ffff105224 */ /* 0x000fe200078e0005 */
[----:B------:R-:W-:Y:S06]  /*0340*/  BRA.U UP0, `(.L_x_79) ;  /* 0xfffffffd00a07547 */ /* 0x000fec000b83ffff */
[----:B------:R-:W-:-:S04]  /*0350*/  SHF.R.U32.HI R3, RZ, 0x17, R0 ;  /* 0x00000017ff037819 */ /* 0x000fc80000011600 */
[C---:B------:R-:W-:Y:S02]  /*0360*/  LOP3.LUT R5, R3.reuse, 0xe0, RZ, 0xc0, !PT ;  /* 0x000000e003057812 */ /* 0x040fe400078ec0ff */
[----:B------:R-:W-:-:S03]  /*0370*/  LOP3.LUT P6, RZ, R3, 0x1f, RZ, 0xc0, !PT ;  /* 0x0000001f03ff7812 */ /* 0x000fc600078cc0ff */
[----:B------:R-:W-:-:S05]  /*0380*/  VIADD R5, R5, 0xffffff80 ;  /* 0xffffff8005057836 */ /* 0x000fca0000000000 */
[----:B------:R-:W-:-:S05]  /*0390*/  SHF.R.U32.HI R5, RZ, 0x5, R5 ;  /* 0x00000005ff057819 */ /* 0x000fca0000011605 */
[----:B------:R-:W-:-:S05]  /*03a0*/  IMAD.U32 R8, R5, -0x4, RZ ;  /* 0xfffffffc05087824 */ /* 0x000fca00078e00ff */
[C---:B------:R-:W-:Y:S02]  /*03b0*/  ISETP.EQ.AND P3, PT, R8.reuse, -0x18, PT ;  /* 0xffffffe80800780c */ /* 0x040fe40003f62270 */
[C---:B------:R-:W-:Y:S02]  /*03c0*/  ISETP.EQ.AND P4, PT, R8.reuse, -0x14, PT ;  /* 0xffffffec0800780c */ /* 0x040fe40003f82270 */
[C---:B------:R-:W-:Y:S02]  /*03d0*/  ISETP.EQ.AND P2, PT, R8.reuse, -0x10, PT ;  /* 0xfffffff00800780c */ /* 0x040fe40003f42270 */
[C---:B------:R-:W-:Y:S02]  /*03e0*/  ISETP.EQ.AND P1, PT, R8.reuse, -0xc, PT ;  /* 0xfffffff40800780c */ /* 0x040fe40003f22270 */
[C---:B------:R-:W-:Y:S02]  /*03f0*/  ISETP.EQ.AND P0, PT, R8.reuse, -0x8, PT ;  /* 0xfffffff80800780c */ /* 0x040fe40003f02270 */
[----:B------:R-:W-:-:S03]  /*0400*/  ISETP.EQ.AND P5, PT, R8, RZ, PT ;  /* 0x000000ff0800720c */ /* 0x000fc60003fa2270 */
[--C-:B------:R-:W-:Y:S01]  /*0410*/  @P3 IMAD.MOV.U32 R5, RZ, RZ, R10.reuse ;  /* 0x000000ffff053224 */ /* 0x100fe200078e000a */
[C---:B------:R-:W-:Y:S01]  /*0420*/  ISETP.EQ.AND P3, PT, R8.reuse, -0x4, PT ;  /* 0xfffffffc0800780c */ /* 0x040fe20003f62270 */
[----:B------:R-:W-:Y:S02]  /*0430*/  @P4 IMAD.MOV.U32 R6, RZ, RZ, R10 ;  /* 0x000000ffff064224 */ /* 0x000fe400078e000a */
[--C-:B------:R-:W-:Y:S01]  /*0440*/  @P4 IMAD.MOV.U32 R5, RZ, RZ, R12.reuse ;  /* 0x000000ffff054224 */ /* 0x100fe200078e000c */
[----:B------:R-:W-:Y:S01]  /*0450*/  ISETP.EQ.AND P4, PT, R8, 0x4, PT ;  /* 0x000000040800780c */ /* 0x000fe20003f82270 */
[----:B------:R-:W-:Y:S01]  /*0460*/  @P2 IMAD.MOV.U32 R6, RZ, RZ, R12 ;  /* 0x000000ffff062224 */ /* 0x000fe200078e000c */
[----:B------:R-:W-:Y:S01]  /*0470*/  @P2 MOV R5, R13 ;  /* 0x0000000d00052202 */ /* 0x000fe20000000f00 */
[----:B------:R-:W-:Y:S02]  /*0480*/  @P1 IMAD.MOV.U32 R6, RZ, RZ, R13 ;  /* 0x000000ffff061224 */ /* 0x000fe400078e000d */
[----:B------:R-:W-:-:S02]  /*0490*/  @P1 IMAD.MOV.U32 R5, RZ, RZ, R14 ;  /* 0x000000ffff051224 */ /* 0x000fc400078e000e */
[----:B------:R-:W-:Y:S02]  /*04a0*/  @P0 IMAD.MOV.U32 R6, RZ, RZ, R14 ;  /* 0x000000ffff060224 */ /* 0x000fe400078e000e */
[--C-:B------:R-:W-:Y:S02]  /*04b0*/  @P0 IMAD.MOV.U32 R5, RZ, RZ, R15.reuse ;  /* 0x000000ffff050224 */ /* 0x100fe400078e000f */
[----:B------:R-:W-:Y:S02]  /*04c0*/  @P3 IMAD.MOV.U32 R6, RZ, RZ, R15 ;  /* 0x000000ffff063224 */ /* 0x000fe400078e000f */
[--C-:B------:R-:W-:Y:S02]  /*04d0*/  @P3 IMAD.MOV.U32 R5, RZ, RZ, R16.reuse ;  /* 0x000000ffff053224 */ /* 0x100fe400078e0010 */
[----:B------:R-:W-:Y:S02]  /*04e0*/  @P5 IMAD.MOV.U32 R6, RZ, RZ, R16 ;  /* 0x000000ffff065224 */ /* 0x000fe400078e0010 */
[----:B------:R-:W-:-:S02]  /*04f0*/  @P5 IMAD.MOV.U32 R5, RZ, RZ, R2 ;  /* 0x000000ffff055224 */ /* 0x000fc400078e0002 */
[----:B------:R-:W-:Y:S01]  /*0500*/  @P4 IMAD.MOV.U32 R6, RZ, RZ, R2 ;  /* 0x000000ffff064224 */ /* 0x000fe200078e0002 */
[----:B------:R-:W-:Y:S06]  /*0510*/  @!P6 BRA `(.L_x_80) ;  /* 0x00000000002ce947 */ /* 0x000fec0003800000 */
[----:B------:R-:W-:Y:S01]  /*0520*/  @P2 IMAD.MOV.U32 R7, RZ, RZ, R10 ;  /* 0x000000ffff072224 */ /* 0x000fe200078e000a */
[----:B------:R-:W-:Y:S01]  /*0530*/  LOP3.LUT R3, R3, 0x1f, RZ, 0xc0, !PT ;  /* 0x0000001f03037812 */ /* 0x000fe200078ec0ff */
[----:B------:R-:W-:Y:S02]  /*0540*/  @P1 IMAD.MOV.U32 R7, RZ, RZ, R12 ;  /* 0x000000ffff071224 */ /* 0x000fe400078e000c */
[----:B------:R-:W-:Y:S01]  /*0550*/  @P0 IMAD.MOV.U32 R7, RZ, RZ, R13 ;  /* 0x000000ffff070224 */ /* 0x000fe200078e000d */
[----:B------:R-:W-:Y:S01]  /*0560*/  ISETP.EQ.AND P0, PT, R8, 0x8, PT ;  /* 0x000000080800780c */ /* 0x000fe20003f02270 */
[----:B------:R-:W-:Y:S01]  /*0570*/  @P3 IMAD.MOV.U32 R7, RZ, RZ, R14 ;  /* 0x000000ffff073224 */ /* 0x000fe200078e000e */
[----:B------:R-:W-:Y:S01]  /*0580*/  SHF.L.W.U32.HI R5, R6, R3, R5 ;  /* 0x0000000306057219 */ /* 0x000fe20000010e05 */
[----:B------:R-:W-:Y:S01]  /*0590*/  @P5 IMAD.MOV.U32 R7, RZ, RZ, R15 ;  /* 0x000000ffff075224 */ /* 0x000fe200078e000f */
[----:B------:R-:W-:-:S09]  /*05a0*/  @P4 MOV R7, R16 ;  /* 0x0000001000074202 */ /* 0x000fd20000000f00 */
[----:B------:R-:W-:-:S05]  /*05b0*/  @P0 IMAD.MOV.U32 R7, RZ, RZ, R2 ;  /* 0x000000ffff070224 */ /* 0x000fca00078e0002 */
[----:B------:R-:W-:-:S07]  /*05c0*/  SHF.L.W.U32.HI R6, R7, R3, R6 ;  /* 0x0000000307067219 */ /* 0x000fce0000010e06 */
.L_x_80:
[C---:B------:R-:W-:Y:S01]  /*05d0*/  SHF.L.W.U32.HI R8, R6.reuse, 0x2, R5 ;  /* 0x0000000206087819 */ /* 0x040fe20000010e05 */
[----:B------:R-:W-:Y:S01]  /*05e0*/  IMAD.SHL.U32 R6, R6, 0x4, RZ ;  /* 0x0000000406067824 */ /* 0x000fe200078e00ff */
[----:B------:R-:W-:Y:S01]  /*05f0*/  UMOV UR8, 0x54442d19 ;  /* 0x54442d1900087882 */ /* 0x000fe20000000000 */
[----:B------:R-:W-:Y:S01]  /*0600*/  UMOV UR9, 0x3bf921fb ;  /* 0x3bf921fb00097882 */ /* 0x000fe20000000000 */
[----:B------:R-:W-:Y:S02]  /*0610*/  SHF.R.S32.HI R3, RZ, 0x1f, R8 ;  /* 0x0000001fff037819 */ /* 0x000fe40000011408 */
[----:B------:R-:W-:Y:S02]  /*0620*/  ISETP.GE.AND P0, PT, R0, RZ, PT ;  /* 0x000000ff0000720c */ /* 0x000fe40003f06270 */
[C---:B------:R-:W-:Y:S02]  /*0630*/  LOP3.LUT R6, R3.reuse, R6, RZ, 0x3c, !PT ;  /* 0x0000000603067212 */ /* 0x040fe400078e3cff */
[----:B------:R-:W-:-:S02]  /*0640*/  LOP3.LUT R7, R3, R8, RZ, 0x3c, !PT ;  /* 0x0000000803077212 */ /* 0x000fc400078e3cff */
[----:B------:R-:W-:Y:S02]  /*0650*/  SHF.R.U32.HI R5, RZ, 0x1e, R5 ;  /* 0x0000001eff057819 */ /* 0x000fe40000011605 */
[----:B------:R-:W0:Y:S01]  /*0660*/  I2F.F64.S64 R2, R6 ;  /* 0x0000000600027312 */ /* 0x000e220000301c00 */
[C---:B------:R-:W-:Y:S02]  /*0670*/  LOP3.LUT R0, R8.reuse, R0, RZ, 0x3c, !PT ;  /* 0x0000000008007212 */ /* 0x040fe400078e3cff */
[----:B------:R-:W-:Y:S02]  /*0680*/  LEA.HI R5, R8, R5, RZ, 0x1 ;  /* 0x0000000508057211 */ /* 0x000fe400078f08ff */
[----:B------:R-:W-:-:S03]  /*0690*/  ISETP.GE.AND P1, PT, R0, RZ, PT ;  /* 0x000000ff0000720c */ /* 0x000fc60003f26270 */
[----:B------:R-:W-:-:S04]  /*06a0*/  IMAD.MOV R0, RZ, RZ, -R5 ;  /* 0x000000ffff007224 */ /* 0x000fc800078e0a05 */
[----:B------:R-:W-:Y:S01]  /*06b0*/  @!P0 IMAD.MOV.U32 R5, RZ, RZ, R0 ;  /* 0x000000ffff058224 */ /* 0x000fe200078e0000 */
[----:B0-----:R-:W-:-:S10]  /*06c0*/  DMUL R2, R2, UR8 ;  /* 0x0000000802027c28 */ /* 0x001fd40008000000 */
[----:B------:R-:W0:Y:S02]  /*06d0*/  F2F.F32.F64 R2, R2 ;  /* 0x0000000200027310 */ /* 0x000e240000301000 */
[----:B0-----:R-:W-:-:S07]  /*06e0*/  FSEL R6, -R2, R2, !P1 ;  /* 0x0000000202067208 */ /* 0x001fce0004800100 */
.L_x_78:
[----:B------:R-:W-:Y:S01]  /*06f0*/  I2FP.F32.S32 R3, UR5 ;  /* 0x0000000500037c45 */ /* 0x000fe20008201400 */
[----:B------:R-:W-:Y:S01]  /*0700*/  IMAD.MOV.U32 R2, RZ, RZ, 0x37cbac00 ;  /* 0x37cbac00ff027424 */ /* 0x000fe200078e00ff */
[----:B------:R-:W-:Y:S01]  /*0710*/  LOP3.LUT R0, R5, 0x1, RZ, 0xc0, !PT ;  /* 0x0000000105007812 */ /* 0x000fe200078ec0ff */
[----:B------:R-:W-:Y:S01]  /*0720*/  FMUL R7, R6, R6 ;  /* 0x0000000606077220 */ /* 0x000fe20000400000 */
[----:B------:R-:W0:Y:S01]  /*0730*/  MUFU.RCP R14, R3 ;  /* 0x00000003000e7308 */ /* 0x000e220000001000 */
[----:B------:R-:W-:Y:S01]  /*0740*/  I2FP.F32.S32 R12, R4 ;  /* 0x00000004000c7245 */ /* 0x000fe20000201400 */
[----:B------:R-:W-:Y:S01]  /*0750*/  IMAD.MOV.U32 R10, RZ, RZ, 0x3effffff ;  /* 0x3effffffff0a7424 */ /* 0x000fe200078e00ff */
[----:B------:R-:W-:Y:S01]  /*0760*/  ISETP.NE.U32.AND P0, PT, R0, 0x1, PT ;  /* 0x000000010000780c */ /* 0x000fe20003f05070 */
[----:B------:R-:W-:Y:S01]  /*0770*/  FFMA R2, R7, R2, -0.0013887860113754868507 ;  /* 0xbab607ed07027423 */ /* 0x000fe20000000002 */
[----:B------:R-:W-:Y:S01]  /*0780*/  IMAD.MOV.U32 R0, RZ, RZ, 0x3d2aaabb ;  /* 0x3d2aaabbff007424 */ /* 0x000fe200078e00ff */
[----:B------:R-:W-:Y:S01]  /*0790*/  LOP3.LUT P1, RZ, R5, 0x2, RZ, 0xc0, !PT ;  /* 0x0000000205ff7812 */ /* 0x000fe2000782c0ff */
[----:B------:R-:W-:Y:S01]  /*07a0*/  BSSY.RECONVERGENT B0, `(.L_x_81) ;  /* 0x0000015000007945 */ /* 0x000fe20003800200 */
[----:B------:R-:W-:-:S02]  /*07b0*/  FSEL R10, -R10, -0.16666662693023681641, !P0 ;  /* 0xbe2aaaa80a0a7808 */ /* 0x000fc40004000100 */
[----:B------:R-:W-:Y:S02]  /*07c0*/  FSEL R2, R2, -0.00019574658654164522886, !P0 ;  /* 0xb94d415302027808 */ /* 0x000fe40004000000 */
[----:B------:R-:W-:-:S05]  /*07d0*/  FSEL R0, R0, 0.0083327032625675201416, !P0 ;  /* 0x3c0885e400007808 */ /* 0x000fca0004000000 */
[----:B------:R-:W-:Y:S01]  /*07e0*/  FFMA R8, R7, R2, R0 ;  /* 0x0000000207087223 */ /* 0x000fe20000000000 */
[C---:B------:R-:W-:Y:S01]  /*07f0*/  FFMA R2, R3.reuse, -0.5, R12 ;  /* 0xbf00000003027823 */ /* 0x040fe2000000000c */
[----:B------:R-:W-:Y:S01]  /*0800*/  FSEL R0, R6, 1, P0 ;  /* 0x3f80000006007808 */ /* 0x000fe20000000000 */
[----:B0-----:R-:W-:Y:S01]  /*0810*/  FFMA R9, -R3, R14, 1 ;  /* 0x3f80000003097423 */ /* 0x001fe2000000010e */
[C---:B------:R-:W-:Y:S01]  /*0820*/  FFMA R8, R7.reuse, R8, R10 ;  /* 0x0000000807087223 */ /* 0x040fe2000000000a */
[----:B------:R-:W0:Y:S02]  /*0830*/  FCHK P0, R2, R3 ;  /* 0x0000000302007302 */ /* 0x000e240000000000 */
[----:B------:R-:W-:Y:S01]  /*0840*/  FFMA R9, R14, R9, R14 ;  /* 0x000000090e097223 */ /* 0x000fe2000000000e */
[----:B------:R-:W-:-:S03]  /*0850*/  FFMA R5, R7, R0, RZ ;  /* 0x0000000007057223 */ /* 0x000fc600000000ff */
[----:B------:R-:W-:Y:S01]  /*0860*/  FFMA R6, R2, R9, RZ ;  /* 0x0000000902067223 */ /* 0x000fe200000000ff */
[----:B------:R-:W-:-:S03]  /*0870*/  FFMA R5, R5, R8, R0 ;  /* 0x0000000805057223 */ /* 0x000fc60000000000 */
[----:B------:R-:W-:Y:S01]  /*0880*/  FFMA R7, -R3, R6, R2 ;  /* 0x0000000603077223 */ /* 0x000fe20000000102 */
[----:B------:R-:W-:-:S03]  /*0890*/  @P1 FADD R5, RZ, -R5 ;  /* 0x80000005ff051221 */ /* 0x000fc60000000000 */
[----:B------:R-:W-:Y:S01]  /*08a0*/  FFMA R6, R9, R7, R6 ;  /* 0x0000000709067223 */ /* 0x000fe20000000006 */
[----:B0-----:R-:W-:Y:S06]  /*08b0*/  @!P0 BRA `(.L_x_82) ;  /* 0x00000000000c8947 */ /* 0x001fec0003800000 */
[----:B------:R-:W-:-:S07]  /*08c0*/  MOV R6, 0x8e0 ;  /* 0x000008e000067802 */ /* 0x000fce0000000f00 */
[----:B------:R-:W-:Y:S05]  /*08d0*/  CALL.REL.NOINC `($__internal_4_$__cuda_sm3x_div_rn_noftz_f32_slowpath) ;  /* 0x00000000001c7944 */ /* 0x000fea0003c00000 */
[----:B------:R-:W-:-:S07]  /*08e0*/  IMAD.MOV.U32 R6, RZ, RZ, R0 ;  /* 0x000000ffff067224 */ /* 0x000fce00078e0000 */
.L_x_82:
[----:B------:R-:W-:Y:S05]  /*08f0*/  BSYNC.RECONVERGENT B0 ;  /* 0x0000000000007941 */ /* 0x000fea0003800200 */
.L_x_81:
[----:B------:R-:W0:Y:S01]  /*0900*/  LDC.64 R2, c[0x0][0x380] ;  /* 0x0000e000ff027b82 */ /* 0x000e220000000a00 */
[----:B------:R-:W-:Y:S01]  /*0910*/  FMUL R7, R5, R6 ;  /* 0x0000000605077220 */ /* 0x000fe20000400000 */
[----:B0-----:R-:W-:-:S05]  /*0920*/  IMAD.WIDE R4, R4, 0x4, R2 ;  /* 0x0000000404047825 */ /* 0x001fca00078e0202 */
[----:B------:R-:W-:Y:S01]  /*0930*/  STG.E desc[UR6][R4.64], R7 ;  /* 0x0000000704007986 */ /* 0x000fe2000c101906 */
[----:B------:R-:W-:Y:S05]  /*0940*/  EXIT ;  /* 0x000000000000794d */ /* 0x000fea0003800000 */
        .weak           $__internal_4_$__cuda_sm3x_div_rn_noftz_f32_slowpath
        .type           $__internal_4_$__cuda_sm3x_div_rn_noftz_f32_slowpath,@function
        .size           $__internal_4_$__cuda_sm3x_div_rn_noftz_f32_slowpath,(.L_x_99 - $__internal_4_$__cuda_sm3x_div_rn_noftz_f32_slowpath)
$__internal_4_$__cuda_sm3x_div_rn_noftz_f32_slowpath:
[--C-:B------:R-:W-:Y:S01]  /*0950*/  SHF.R.U32.HI R7, RZ, 0x17, R3.reuse ;  /* 0x00000017ff077819 */ /* 0x100fe20000011603 */
[----:B------:R-:W-:Y:S01]  /*0960*/  BSSY.RECONVERGENT B1, `(.L_x_83) ;  /* 0x0000064000017945 */ /* 0x000fe20003800200 */
[--C-:B------:R-:W-:Y:S01]  /*0970*/  SHF.R.U32.HI R0, RZ, 0x17, R2.reuse ;  /* 0x00000017ff007819 */ /* 0x100fe20000011602 */
[----:B------:R-:W-:Y:S01]  /*0980*/  IMAD.MOV.U32 R8, RZ, RZ, R2 ;  /* 0x000000ffff087224 */ /* 0x000fe200078e0002 */
[----:B------:R-:W-:Y:S01]  /*0990*/  LOP3.LUT R7, R7, 0xff, RZ, 0xc0, !PT ;  /* 0x000000ff07077812 */ /* 0x000fe200078ec0ff */
[----:B------:R-:W-:Y:S01]  /*09a0*/  IMAD.MOV.U32 R9, RZ, RZ, R3 ;  /* 0x000000ffff097224 */ /* 0x000fe200078e0003 */
[----:B------:R-:W-:-:S03]  /*09b0*/  LOP3.LUT R0, R0, 0xff, RZ, 0xc0, !PT ;  /* 0x000000ff00007812 */ /* 0x000fc600078ec0ff */
[----:B------:R-:W-:Y:S02]  /*09c0*/  VIADD R12, R7, 0xffffffff ;  /* 0xffffffff070c7836 */ /* 0x000fe40000000000 */
[----:B------:R-:W-:-:S03]  /*09d0*/  VIADD R11, R0, 0xffffffff ;  /* 0xffffffff000b7836 */ /* 0x000fc60000000000 */
        /* <DEDUP_REMOVED lines=22> */
[----:B------:R-:W-:Y:S01]  /*0b40*/  @P0 MOV R10, RZ ;  /* 0x000000ff000a0202 */ /* 0x000fe20000000f00 */
[----:B------:R-:W-:Y:S02]  /*0b50*/  @!P0 IMAD.MOV.U32 R10, RZ, RZ, -0x40 ;  /* 0xffffffc0ff0a8424 */ /* 0x000fe400078e00ff */
[----:B------:R-:W-:Y:S01]  /*0b60*/  @!P0 FFMA R8, R2, 1.84467440737095516160e+19, RZ ;  /* 0x5f80000002088823 */ /* 0x000fe200000000ff */
[----:B------:R-:W-:Y:S01]  /*0b70*/  @!P1 FFMA R9, R3, 1.84467440737095516160e+19, RZ ;  /* 0x5f80000003099823 */ /* 0x000fe200000000ff */
[----:B------:R-:W-:-:S07]  /*0b80*/  @!P1 VIADD R10, R10, 0x40 ;  /* 0x000000400a0a9836 */ /* 0x000fce0000000000 */
.L_x_84:
[----:B------:R-:W-:Y:S01]  /*0b90*/  LEA R2, R7, 0xc0800000, 0x17 ;  /* 0xc080000007027811 */ /* 0x000fe200078eb8ff */
[----:B------:R-:W-:Y:S04]  /*0ba0*/  BSSY.RECONVERGENT B2, `(.L_x_89) ;  /* 0x0000036000027945 */ /* 0x000fe80003800200 */
[----:B------:R-:W-:Y:S02]  /*0bb0*/  IMAD.IADD R9, R9, 0x1, -R2 ;  /* 0x0000000109097824 */ /* 0x000fe400078e0a02 */
[----:B------:R-:W-:Y:S02]  /*0bc0*/  VIADD R2, R0, 0xffffff81 ;  /* 0xffffff8100027836 */ /* 0x000fe40000000000 */
[----:B------:R-:W0:Y:S01]  /*0bd0*/  MUFU.RCP R3, R9 ;  /* 0x0000000900037308 */ /* 0x000e220000001000 */
[----:B------:R-:W-:Y:S01]  /*0be0*/  FADD.FTZ R11, -R9, -RZ ;  /* 0x800000ff090b7221 */ /* 0x000fe20000010100 */
[C---:B------:R-:W-:Y:S01]  /*0bf0*/  IMAD R0, R2.reuse, -0x800000, R8 ;  /* 0xff80000002007824 */ /* 0x040fe200078e0208 */
[----:B------:R-:W-:-:S05]  /*0c00*/  IADD3 R7, PT, PT, R2, 0x7f, -R7 ;  /* 0x0000007f02077810 */ /* 0x000fca0007ffe807 */
[----:B------:R-:W-:Y:S02]  /*0c10*/  IMAD.IADD R7, R7, 0x1, R10 ;  /* 0x0000000107077824 */ /* 0x000fe400078e020a */
[----:B0-----:R-:W-:-:S04]  /*0c20*/  FFMA R12, R3, R11, 1 ;  /* 0x3f800000030c7423 */ /* 0x001fc8000000000b */
[----:B------:R-:W-:-:S04]  /*0c30*/  FFMA R12, R3, R12, R3 ;  /* 0x0000000c030c7223 */ /* 0x000fc80000000003 */
[----:B------:R-:W-:-:S04]  /*0c40*/  FFMA R3, R0, R12, RZ ;  /* 0x0000000c00037223 */ /* 0x000fc800000000ff */
[----:B------:R-:W-:-:S04]  /*0c50*/  FFMA R8, R11, R3, R0 ;  /* 0x000000030b087223 */ /* 0x000fc80000000000 */
[----:B------:R-:W-:-:S04]  /*0c60*/  FFMA R3, R12, R8, R3 ;  /* 0x000000080c037223 */ /* 0x000fc80000000003 */
[----:B------:R-:W-:-:S04]  /*0c70*/  FFMA R8, R11, R3, R0 ;  /* 0x000000030b087223 */ /* 0x000fc80000000000 */
[----:B------:R-:W-:-:S05]  /*0c80*/  FFMA R0, R12, R8, R3 ;  /* 0x000000080c007223 */ /* 0x000fca0000000003 */
[----:B------:R-:W-:-:S04]  /*0c90*/  SHF.R.U32.HI R2, RZ, 0x17, R0 ;  /* 0x00000017ff027819 */ /* 0x000fc80000011600 */
[----:B------:R-:W-:-:S05]  /*0ca0*/  LOP3.LUT R2, R2, 0xff, RZ, 0xc0, !PT ;  /* 0x000000ff02027812 */ /* 0x000fca00078ec0ff */
[----:B------:R-:W-:-:S04]  /*0cb0*/  IMAD.IADD R9, R2, 0x1, R7 ;  /* 0x0000000102097824 */ /* 0x000fc800078e0207 */
        /* <DEDUP_REMOVED lines=10> */
[-CC-:B------:R-:W-:Y:S01]  /*0d60*/  FFMA.RZ R2, R12, R8.reuse, R3.reuse ;  /* 0x000000080c027223 */ /* 0x180fe2000000c003 */
[C---:B------:R-:W-:Y:S02]  /*0d70*/  ISETP.NE.AND P2, PT, R9.reuse, RZ, PT ;  /* 0x000000ff0900720c */ /* 0x040fe40003f45270 */
[C---:B------:R-:W-:Y:S02]  /*0d80*/  ISETP.NE.AND P1, PT, R9.reuse, RZ, PT ;  /* 0x000000ff0900720c */ /* 0x040fe40003f25270 */
[----:B------:R-:W-:Y:S01]  /*0d90*/  LOP3.LUT R7, R2, 0x7fffff, RZ, 0xc0, !PT ;  /* 0x007fffff02077812 */ /* 0x000fe200078ec0ff */
[CCC-:B------:R-:W-:Y:S01]  /*0da0*/  FFMA.RP R2, R12.reuse, R8.reuse, R3.reuse ;  /* 0x000000080c027223 */ /* 0x1c0fe20000008003 */
[----:B------:R-:W-:Y:S01]  /*0db0*/  FFMA.RM R3, R12, R8, R3 ;  /* 0x000000080c037223 */ /* 0x000fe20000004003 */
[----:B------:R-:W-:Y:S01]  /*0dc0*/  VIADD R8, R9, 0x20 ;  /* 0x0000002009087836 */ /* 0x000fe20000000000 */
[----:B------:R-:W-:Y:S01]  /*0dd0*/  LOP3.LUT R7, R7, 0x800000, RZ, 0xfc, !PT ;  /* 0x0080000007077812 */ /* 0x000fe200078efcff */
[----:B------:R-:W-:-:S02]  /*0de0*/  IMAD.MOV R9, RZ, RZ, -R9 ;  /* 0x000000ffff097224 */ /* 0x000fc400078e0a09 */
        /* <DEDUP_REMOVED lines=9> */
[----:B------:R-:W-:-:S05]  /*0e80*/  LOP3.LUT R3, R3, R2, RZ, 0xc0, !PT ;  /* 0x0000000203037212 */ /* 0x000fca00078ec0ff */
[----:B------:R-:W-:-:S05]  /*0e90*/  IMAD.IADD R3, R8, 0x1, R3 ;  /* 0x0000000108037824 */ /* 0x000fca00078e0203 */
[----:B------:R-:W-:Y:S01]  /*0ea0*/  LOP3.LUT R0, R3, R0, RZ, 0xfc, !PT ;  /* 0x0000000003007212 */ /* 0x000fe200078efcff */
[----:B------:R-:W-:Y:S06]  /*0eb0*/  BRA `(.L_x_92) ;  /* 0x0000000000107947 */ /* 0x000fec0003800000 */
.L_x_91:
[----:B------:R-:W-:-:S04]  /*0ec0*/  LOP3.LUT R0, R0, 0x80000000, RZ, 0xc0, !PT ;  /* 0x8000000000007812 */ /* 0x000fc800078ec0ff */
[----:B------:R-:W-:Y:S01]  /*0ed0*/  LOP3.LUT R0, R0, 0x7f800000, RZ, 0xfc, !PT ;  /* 0x7f80000000007812 */ /* 0x000fe200078efcff */
[----:B------:R-:W-:Y:S06]  /*0ee0*/  BRA `(.L_x_92) ;  /* 0x0000000000047947 */ /* 0x000fec0003800000 */
.L_x_90:
[----:B------:R-:W-:-:S07]  /*0ef0*/  IMAD R0, R7, 0x800000, R0 ;  /* 0x0080000007007824 */ /* 0x000fce00078e0200 */
.L_x_92:
[----:B------:R-:W-:Y:S05]  /*0f00*/  BSYNC.RECONVERGENT B2 ;  /* 0x0000000000027941 */ /* 0x000fea0003800200 */
.L_x_89:
[----:B------:R-:W-:Y:S05]  /*0f10*/  BRA `(.L_x_93) ;  /* 0x0000000000207947 */ /* 0x000fea0003800000 */
.L_x_88:
[----:B------:R-:W-:-:S04]  /*0f20*/  LOP3.LUT R0, R9, 0x80000000, R8, 0x48, !PT ;  /* 0x8000000009007812 */ /* 0x000fc800078e4808 */
[----:B------:R-:W-:Y:S01]  /*0f30*/  LOP3.LUT R0, R0, 0x7f800000, RZ, 0xfc, !PT ;  /* 0x7f80000000007812 */ /* 0x000fe200078efcff */
[----:B------:R-:W-:Y:S06]  /*0f40*/  BRA `(.L_x_93) ;  /* 0x0000000000147947 */ /* 0x000fec0003800000 */
.L_x_87:
[----:B------:R-:W-:Y:S01]  /*0f50*/  LOP3.LUT R0, R9, 0x80000000, R8, 0x48, !PT ;  /* 0x8000000009007812 */ /* 0x000fe200078e4808 */
[----:B------:R-:W-:Y:S06]  /*0f60*/  BRA `(.L_x_93) ;  /* 0x00000000000c7947 */ /* 0x000fec0003800000 */
.L_x_86:
[----:B------:R-:W0:Y:S01]  /*0f70*/  MUFU.RSQ R0, -QNAN ;  /* 0xffc0000000007908 */ /* 0x000e220000001400 */
[----:B------:R-:W-:Y:S05]  /*0f80*/  BRA `(.L_x_93) ;  /* 0x0000000000047947 */ /* 0x000fea0003800000 */
.L_x_85:
[----:B------:R-:W-:-:S07]  /*0f90*/  FADD.FTZ R0, R2, R3 ;  /* 0x0000000302007221 */ /* 0x000fce0000010000 */
.L_x_93:
[----:B------:R-:W-:Y:S05]  /*0fa0*/  BSYNC.RECONVERGENT B1 ;  /* 0x0000000000017941 */ /* 0x000fea0003800200 */
.L_x_83:
[----:B------:R-:W-:-:S04]  /*0fb0*/  IMAD.MOV.U32 R7, RZ, RZ, 0x0 ;  /* 0x00000000ff077424 */ /* 0x000fc800078e00ff */
[----:B0-----:R-:W-:Y:S05]  /*0fc0*/  RET.REL.NODEC R6 `(_Z6take_xPffi) ;  /* 0xfffffff0060c7950 */ /* 0x001fea0003c3ffff */
.L_x_94:
        /* <DEDUP_REMOVED lines=11> */
.L_x_99:


//--------------------- .nv.global.init           --------------------------
	.section	.nv.global.init,"aw",@progbits
	.align	4
.nv.global.init:
	.type		__cudart_i2opi_f,@object
	.size		__cudart_i2opi_f,(.L_0 - __cudart_i2opi_f)
__cudart_i2opi_f:
        /*0000*/ 	.byte	0x41, 0x90, 0x43, 0x3c, 0x99, 0x95, 0x62, 0xdb, 0xc0, 0xdd, 0x34, 0xf5, 0xd1, 0x57, 0x27, 0xfc
        /*0010*/ 	.byte	0x29, 0x15, 0x44, 0x4e, 0x6e, 0x83, 0xf9, 0xa2
.L_0:


//--------------------- .nv.shared.reserved.0     --------------------------
	.section	.nv.shared.reserved.0,"aw",@nobits
	.weak		__nv_reservedSMEM_offset_0_alias
	.size		__nv_reservedSMEM_offset_0_alias, 0, 64
	.other		__nv_reservedSMEM_offset_0_alias,@"STO_CUDA_RESERVED_SHARED STV_DEFAULT"
__nv_reservedSMEM_offset_0_alias:
	.zero		0
	.zero		64


//--------------------- .nv.constant0._Z8gather1dP6float2S0_Pfifiiiib --------------------------
	.section	.nv.constant0._Z8gather1dP6float2S0_Pfifiiiib,"a",@progbits
	.sectionflags	@""
	.align	4
.nv.constant0._Z8gather1dP6float2S0_Pfifiiiib:
	.zero		945


//--------------------- .nv.constant0._Z6wrap1dP6float2iiiib --------------------------
	.section	.nv.constant0._Z6wrap1dP6float2iiiib,"a",@progbits
	.sectionflags	@""
	.align	4
.nv.constant0._Z6wrap1dP6float2iiiib:
	.zero		921


//--------------------- .nv.constant0._Z11fftshiftc1dP6float2iii --------------------------
	.section	.nv.constant0._Z11fftshiftc1dP6float2iii,"a",@progbits
	.sectionflags	@""
	.align	4
.nv.constant0._Z11fftshiftc1dP6float2iii:
	.zero		916


//--------------------- .nv.constant0._Z8divker1dP6float2Pfiiiifb --------------------------
	.section	.nv.constant0._Z8divker1dP6float2Pfiiiifb,"a",@progbits
	.sectionflags	@""
	.align	4
.nv.constant0._Z8divker1dP6float2Pfiiiifb:
	.zero		933


//--------------------- .nv.constant0._Z6take_xPffi --------------------------
	.section	.nv.constant0._Z6take_xPffi,"a",@progbits
	.sectionflags	@""
	.align	4
.nv.constant0._Z6take_xPffi:
	.zero		912


//--------------------- SYMBOLS --------------------------

	.type		.nv.reservedSmem.offset0,@object
	.size		.nv.reservedSmem.offset0,0x4
